//
// Generated by NVIDIA NVVM Compiler
//
// Compiler Build ID: CL-36424714
// Cuda compilation tools, release 13.0, V13.0.88
// Based on NVVM 20.0.0
//

.version 9.0
.target sm_100
.address_size 64

	// .globl	udsol_kernel

.visible .entry udsol_kernel(
	.param .u32 udsol_kernel_param_0,
	.param .u64 .ptr .align 1 udsol_kernel_param_1,
	.param .u64 .ptr .align 1 udsol_kernel_param_2,
	.param .u64 .ptr .align 1 udsol_kernel_param_3,
	.param .u64 .ptr .align 1 udsol_kernel_param_4,
	.param .u64 .ptr .align 1 udsol_kernel_param_5
)
{
	.reg .pred 	%p<12>;
	.reg .b32 	%r<76>;
	.reg .b64 	%rd<102>;
	.reg .b64 	%fd<144>;

	ld.param.u32 	%r27, [udsol_kernel_param_0];
	ld.param.u64 	%rd8, [udsol_kernel_param_1];
	ld.param.u64 	%rd9, [udsol_kernel_param_2];
	ld.param.u64 	%rd10, [udsol_kernel_param_3];
	ld.param.u64 	%rd11, [udsol_kernel_param_4];
	ld.param.u64 	%rd12, [udsol_kernel_param_5];
	cvta.to.global.u64 	%rd1, %rd12;
	cvta.to.global.u64 	%rd2, %rd8;
	cvta.to.global.u64 	%rd3, %rd10;
	cvta.to.global.u64 	%rd4, %rd11;
	cvta.to.global.u64 	%rd5, %rd9;
	mov.u32 	%r28, %ctaid.x;
	mov.u32 	%r29, %ntid.x;
	mov.u32 	%r30, %tid.x;
	mad.lo.s32 	%r1, %r28, %r29, %r30;
	setp.ge.s32 	%p1, %r1, %r27;
	@%p1 bra 	$L__BB0_18;
	add.s32 	%r31, %r27, -1;
	setp.ne.s32 	%p2, %r1, %r31;
	@%p2 bra 	$L__BB0_3;
	mul.wide.s32 	%rd95, %r1, 8;
	add.s64 	%rd96, %rd5, %rd95;
	ld.global.f64 	%fd132, [%rd96];
	mul.wide.s32 	%rd97, %r1, 4;
	add.s64 	%rd98, %rd4, %rd97;
	ld.global.u32 	%r67, [%rd98];
	mul.wide.s32 	%rd99, %r67, 8;
	add.s64 	%rd100, %rd3, %rd99;
	ld.global.f64 	%fd133, [%rd100];
	div.rn.f64 	%fd134, %fd132, %fd133;
	add.s64 	%rd101, %rd2, %rd95;
	st.global.f64 	[%rd101], %fd134;
	bra.uni 	$L__BB0_18;
$L__BB0_3:
	mul.wide.s32 	%rd13, %r1, 8;
	add.s64 	%rd14, %rd5, %rd13;
	ld.global.f64 	%fd143, [%rd14];
	mul.wide.s32 	%rd15, %r1, 4;
	add.s64 	%rd16, %rd4, %rd15;
	ld.global.u32 	%r2, [%rd16];
	add.s32 	%r72, %r2, 1;
	ld.global.u32 	%r4, [%rd16+4];
	setp.ge.s32 	%p3, %r72, %r4;
	@%p3 bra 	$L__BB0_17;
	add.s32 	%r32, %r2, 2;
	max.s32 	%r33, %r4, %r32;
	not.b32 	%r34, %r2;
	add.s32 	%r5, %r33, %r34;
	sub.s32 	%r35, %r33, %r2;
	add.s32 	%r36, %r35, -2;
	and.b32  	%r6, %r5, 15;
	setp.lt.u32 	%p4, %r36, 15;
	@%p4 bra 	$L__BB0_8;
	and.b32  	%r37, %r5, -16;
	neg.s32 	%r68, %r37;
	add.s64 	%rd6, %rd3, 64;
	add.s64 	%rd7, %rd1, 32;
	mov.u32 	%r69, %r2;
$L__BB0_6:
	.pragma "nounroll";
	mul.wide.s32 	%rd17, %r72, 8;
	add.s64 	%rd18, %rd6, %rd17;
	mul.wide.s32 	%rd19, %r72, 4;
	add.s64 	%rd20, %rd7, %rd19;
	ld.global.f64 	%fd16, [%rd18+-64];
	ld.global.u32 	%r38, [%rd20+-32];
	mul.wide.s32 	%rd21, %r38, 8;
	add.s64 	%rd22, %rd2, %rd21;
	ld.global.f64 	%fd17, [%rd22];
	mul.f64 	%fd18, %fd16, %fd17;
	sub.f64 	%fd19, %fd143, %fd18;
	ld.global.f64 	%fd20, [%rd18+-56];
	ld.global.u32 	%r39, [%rd20+-28];
	mul.wide.s32 	%rd23, %r39, 8;
	add.s64 	%rd24, %rd2, %rd23;
	ld.global.f64 	%fd21, [%rd24];
	mul.f64 	%fd22, %fd20, %fd21;
	sub.f64 	%fd23, %fd19, %fd22;
	ld.global.f64 	%fd24, [%rd18+-48];
	ld.global.u32 	%r40, [%rd20+-24];
	mul.wide.s32 	%rd25, %r40, 8;
	add.s64 	%rd26, %rd2, %rd25;
	ld.global.f64 	%fd25, [%rd26];
	mul.f64 	%fd26, %fd24, %fd25;
	sub.f64 	%fd27, %fd23, %fd26;
	ld.global.f64 	%fd28, [%rd18+-40];
	ld.global.u32 	%r41, [%rd20+-20];
	mul.wide.s32 	%rd27, %r41, 8;
	add.s64 	%rd28, %rd2, %rd27;
	ld.global.f64 	%fd29, [%rd28];
	mul.f64 	%fd30, %fd28, %fd29;
	sub.f64 	%fd31, %fd27, %fd30;
	ld.global.f64 	%fd32, [%rd18+-32];
	ld.global.u32 	%r42, [%rd20+-16];
	mul.wide.s32 	%rd29, %r42, 8;
	add.s64 	%rd30, %rd2, %rd29;
	ld.global.f64 	%fd33, [%rd30];
	mul.f64 	%fd34, %fd32, %fd33;
	sub.f64 	%fd35, %fd31, %fd34;
	ld.global.f64 	%fd36, [%rd18+-24];
	ld.global.u32 	%r43, [%rd20+-12];
	mul.wide.s32 	%rd31, %r43, 8;
	add.s64 	%rd32, %rd2, %rd31;
	ld.global.f64 	%fd37, [%rd32];
	mul.f64 	%fd38, %fd36, %fd37;
	sub.f64 	%fd39, %fd35, %fd38;
	ld.global.f64 	%fd40, [%rd18+-16];
	ld.global.u32 	%r44, [%rd20+-8];
	mul.wide.s32 	%rd33, %r44, 8;
	add.s64 	%rd34, %rd2, %rd33;
	ld.global.f64 	%fd41, [%rd34];
	mul.f64 	%fd42, %fd40, %fd41;
	sub.f64 	%fd43, %fd39, %fd42;
	ld.global.f64 	%fd44, [%rd18+-8];
	ld.global.u32 	%r45, [%rd20+-4];
	mul.wide.s32 	%rd35, %r45, 8;
	add.s64 	%rd36, %rd2, %rd35;
	ld.global.f64 	%fd45, [%rd36];
	mul.f64 	%fd46, %fd44, %fd45;
	sub.f64 	%fd47, %fd43, %fd46;
	ld.global.f64 	%fd48, [%rd18];
	ld.global.u32 	%r46, [%rd20];
	mul.wide.s32 	%rd37, %r46, 8;
	add.s64 	%rd38, %rd2, %rd37;
	ld.global.f64 	%fd49, [%rd38];
	mul.f64 	%fd50, %fd48, %fd49;
	sub.f64 	%fd51, %fd47, %fd50;
	ld.global.f64 	%fd52, [%rd18+8];
	ld.global.u32 	%r47, [%rd20+4];
	mul.wide.s32 	%rd39, %r47, 8;
	add.s64 	%rd40, %rd2, %rd39;
	ld.global.f64 	%fd53, [%rd40];
	mul.f64 	%fd54, %fd52, %fd53;
	sub.f64 	%fd55, %fd51, %fd54;
	ld.global.f64 	%fd56, [%rd18+16];
	ld.global.u32 	%r48, [%rd20+8];
	mul.wide.s32 	%rd41, %r48, 8;
	add.s64 	%rd42, %rd2, %rd41;
	ld.global.f64 	%fd57, [%rd42];
	mul.f64 	%fd58, %fd56, %fd57;
	sub.f64 	%fd59, %fd55, %fd58;
	ld.global.f64 	%fd60, [%rd18+24];
	ld.global.u32 	%r49, [%rd20+12];
	mul.wide.s32 	%rd43, %r49, 8;
	add.s64 	%rd44, %rd2, %rd43;
	ld.global.f64 	%fd61, [%rd44];
	mul.f64 	%fd62, %fd60, %fd61;
	sub.f64 	%fd63, %fd59, %fd62;
	ld.global.f64 	%fd64, [%rd18+32];
	ld.global.u32 	%r50, [%rd20+16];
	mul.wide.s32 	%rd45, %r50, 8;
	add.s64 	%rd46, %rd2, %rd45;
	ld.global.f64 	%fd65, [%rd46];
	mul.f64 	%fd66, %fd64, %fd65;
	sub.f64 	%fd67, %fd63, %fd66;
	ld.global.f64 	%fd68, [%rd18+40];
	ld.global.u32 	%r51, [%rd20+20];
	mul.wide.s32 	%rd47, %r51, 8;
	add.s64 	%rd48, %rd2, %rd47;
	ld.global.f64 	%fd69, [%rd48];
	mul.f64 	%fd70, %fd68, %fd69;
	sub.f64 	%fd71, %fd67, %fd70;
	ld.global.f64 	%fd72, [%rd18+48];
	ld.global.u32 	%r52, [%rd20+24];
	mul.wide.s32 	%rd49, %r52, 8;
	add.s64 	%rd50, %rd2, %rd49;
	ld.global.f64 	%fd73, [%rd50];
	mul.f64 	%fd74, %fd72, %fd73;
	sub.f64 	%fd75, %fd71, %fd74;
	ld.global.f64 	%fd76, [%rd18+56];
	ld.global.u32 	%r53, [%rd20+28];
	mul.wide.s32 	%rd51, %r53, 8;
	add.s64 	%rd52, %rd2, %rd51;
	ld.global.f64 	%fd77, [%rd52];
	mul.f64 	%fd78, %fd76, %fd77;
	sub.f64 	%fd143, %fd75, %fd78;
	add.s32 	%r72, %r72, 16;
	add.s32 	%r69, %r69, 16;
	add.s32 	%r68, %r68, 16;
	setp.ne.s32 	%p5, %r68, 0;
	@%p5 bra 	$L__BB0_6;
	add.s32 	%r72, %r69, 1;
$L__BB0_8:
	setp.eq.s32 	%p6, %r6, 0;
	@%p6 bra 	$L__BB0_17;
	and.b32  	%r16, %r5, 7;
	setp.lt.u32 	%p7, %r6, 8;
	@%p7 bra 	$L__BB0_11;
	mul.wide.s32 	%rd53, %r72, 8;
	add.s64 	%rd54, %rd3, %rd53;
	ld.global.f64 	%fd80, [%rd54];
	mul.wide.s32 	%rd55, %r72, 4;
	add.s64 	%rd56, %rd1, %rd55;
	ld.global.u32 	%r54, [%rd56];
	mul.wide.s32 	%rd57, %r54, 8;
	add.s64 	%rd58, %rd2, %rd57;
	ld.global.f64 	%fd81, [%rd58];
	mul.f64 	%fd82, %fd80, %fd81;
	sub.f64 	%fd83, %fd143, %fd82;
	ld.global.f64 	%fd84, [%rd54+8];
	ld.global.u32 	%r55, [%rd56+4];
	mul.wide.s32 	%rd59, %r55, 8;
	add.s64 	%rd60, %rd2, %rd59;
	ld.global.f64 	%fd85, [%rd60];
	mul.f64 	%fd86, %fd84, %fd85;
	sub.f64 	%fd87, %fd83, %fd86;
	ld.global.f64 	%fd88, [%rd54+16];
	ld.global.u32 	%r56, [%rd56+8];
	mul.wide.s32 	%rd61, %r56, 8;
	add.s64 	%rd62, %rd2, %rd61;
	ld.global.f64 	%fd89, [%rd62];
	mul.f64 	%fd90, %fd88, %fd89;
	sub.f64 	%fd91, %fd87, %fd90;
	ld.global.f64 	%fd92, [%rd54+24];
	ld.global.u32 	%r57, [%rd56+12];
	mul.wide.s32 	%rd63, %r57, 8;
	add.s64 	%rd64, %rd2, %rd63;
	ld.global.f64 	%fd93, [%rd64];
	mul.f64 	%fd94, %fd92, %fd93;
	sub.f64 	%fd95, %fd91, %fd94;
	ld.global.f64 	%fd96, [%rd54+32];
	ld.global.u32 	%r58, [%rd56+16];
	mul.wide.s32 	%rd65, %r58, 8;
	add.s64 	%rd66, %rd2, %rd65;
	ld.global.f64 	%fd97, [%rd66];
	mul.f64 	%fd98, %fd96, %fd97;
	sub.f64 	%fd99, %fd95, %fd98;
	ld.global.f64 	%fd100, [%rd54+40];
	ld.global.u32 	%r59, [%rd56+20];
	mul.wide.s32 	%rd67, %r59, 8;
	add.s64 	%rd68, %rd2, %rd67;
	ld.global.f64 	%fd101, [%rd68];
	mul.f64 	%fd102, %fd100, %fd101;
	sub.f64 	%fd103, %fd99, %fd102;
	ld.global.f64 	%fd104, [%rd54+48];
	ld.global.u32 	%r60, [%rd56+24];
	mul.wide.s32 	%rd69, %r60, 8;
	add.s64 	%rd70, %rd2, %rd69;
	ld.global.f64 	%fd105, [%rd70];
	mul.f64 	%fd106, %fd104, %fd105;
	sub.f64 	%fd107, %fd103, %fd106;
	ld.global.f64 	%fd108, [%rd54+56];
	ld.global.u32 	%r61, [%rd56+28];
	mul.wide.s32 	%rd71, %r61, 8;
	add.s64 	%rd72, %rd2, %rd71;
	ld.global.f64 	%fd109, [%rd72];
	mul.f64 	%fd110, %fd108, %fd109;
	sub.f64 	%fd143, %fd107, %fd110;
	add.s32 	%r72, %r72, 8;
$L__BB0_11:
	setp.eq.s32 	%p8, %r16, 0;
	@%p8 bra 	$L__BB0_17;
	and.b32  	%r19, %r5, 3;
	setp.lt.u32 	%p9, %r16, 4;
	@%p9 bra 	$L__BB0_14;
	mul.wide.s32 	%rd73, %r72, 8;
	add.s64 	%rd74, %rd3, %rd73;
	ld.global.f64 	%fd112, [%rd74];
	mul.wide.s32 	%rd75, %r72, 4;
	add.s64 	%rd76, %rd1, %rd75;
	ld.global.u32 	%r62, [%rd76];
	mul.wide.s32 	%rd77, %r62, 8;
	add.s64 	%rd78, %rd2, %rd77;
	ld.global.f64 	%fd113, [%rd78];
	mul.f64 	%fd114, %fd112, %fd113;
	sub.f64 	%fd115, %fd143, %fd114;
	ld.global.f64 	%fd116, [%rd74+8];
	ld.global.u32 	%r63, [%rd76+4];
	mul.wide.s32 	%rd79, %r63, 8;
	add.s64 	%rd80, %rd2, %rd79;
	ld.global.f64 	%fd117, [%rd80];
	mul.f64 	%fd118, %fd116, %fd117;
	sub.f64 	%fd119, %fd115, %fd118;
	ld.global.f64 	%fd120, [%rd74+16];
	ld.global.u32 	%r64, [%rd76+8];
	mul.wide.s32 	%rd81, %r64, 8;
	add.s64 	%rd82, %rd2, %rd81;
	ld.global.f64 	%fd121, [%rd82];
	mul.f64 	%fd122, %fd120, %fd121;
	sub.f64 	%fd123, %fd119, %fd122;
	ld.global.f64 	%fd124, [%rd74+24];
	ld.global.u32 	%r65, [%rd76+12];
	mul.wide.s32 	%rd83, %r65, 8;
	add.s64 	%rd84, %rd2, %rd83;
	ld.global.f64 	%fd125, [%rd84];
	mul.f64 	%fd126, %fd124, %fd125;
	sub.f64 	%fd143, %fd123, %fd126;
	add.s32 	%r72, %r72, 4;
$L__BB0_14:
	setp.eq.s32 	%p10, %r19, 0;
	@%p10 bra 	$L__BB0_17;
	neg.s32 	%r74, %r19;
$L__BB0_16:
	.pragma "nounroll";
	mul.wide.s32 	%rd85, %r72, 4;
	add.s64 	%rd86, %rd1, %rd85;
	mul.wide.s32 	%rd87, %r72, 8;
	add.s64 	%rd88, %rd3, %rd87;
	ld.global.f64 	%fd127, [%rd88];
	ld.global.u32 	%r66, [%rd86];
	mul.wide.s32 	%rd89, %r66, 8;
	add.s64 	%rd90, %rd2, %rd89;
	ld.global.f64 	%fd128, [%rd90];
	mul.f64 	%fd129, %fd127, %fd128;
	sub.f64 	%fd143, %fd143, %fd129;
	add.s32 	%r72, %r72, 1;
	add.s32 	%r74, %r74, 1;
	setp.ne.s32 	%p11, %r74, 0;
	@%p11 bra 	$L__BB0_16;
$L__BB0_17:
	mul.wide.s32 	%rd91, %r2, 8;
	add.s64 	%rd92, %rd3, %rd91;
	ld.global.f64 	%fd130, [%rd92];
	div.rn.f64 	%fd131, %fd143, %fd130;
	add.s64 	%rd94, %rd2, %rd13;
	st.global.f64 	[%rd94], %fd131;
$L__BB0_18:
	ret;

}
	// .globl	usol2_kernel
.visible .entry usol2_kernel(
	.param .u32 usol2_kernel_param_0,
	.param .u64 .ptr .align 1 usol2_kernel_param_1,
	.param .u64 .ptr .align 1 usol2_kernel_param_2,
	.param .u64 .ptr .align 1 usol2_kernel_param_3,
	.param .u64 .ptr .align 1 usol2_kernel_param_4
)
{
	.reg .pred 	%p<11>;
	.reg .b32 	%r<67>;
	.reg .b64 	%rd<89>;
	.reg .b64 	%fd<114>;

	ld.param.u32 	%r23, [usol2_kernel_param_0];
	ld.param.u64 	%rd7, [usol2_kernel_param_1];
	ld.param.u64 	%rd8, [usol2_kernel_param_2];
	ld.param.u64 	%rd6, [usol2_kernel_param_3];
	ld.param.u64 	%rd9, [usol2_kernel_param_4];
	cvta.to.global.u64 	%rd1, %rd9;
	cvta.to.global.u64 	%rd2, %rd8;
	cvta.to.global.u64 	%rd3, %rd7;
	mov.u32 	%r24, %ctaid.x;
	mov.u32 	%r25, %ntid.x;
	mov.u32 	%r26, %tid.x;
	mad.lo.s32 	%r1, %r24, %r25, %r26;
	setp.ge.s32 	%p1, %r1, %r23;
	@%p1 bra 	$L__BB1_15;
	cvta.to.global.u64 	%rd10, %rd6;
	mul.wide.s32 	%rd11, %r1, 4;
	add.s64 	%rd12, %rd10, %rd11;
	ld.global.u32 	%r62, [%rd12];
	ld.global.u32 	%r3, [%rd12+4];
	setp.ge.s32 	%p2, %r62, %r3;
	mov.f64 	%fd113, 0d0000000000000000;
	@%p2 bra 	$L__BB1_14;
	add.s32 	%r27, %r62, 1;
	max.s32 	%r28, %r3, %r27;
	sub.s32 	%r4, %r28, %r62;
	and.b32  	%r5, %r4, 15;
	sub.s32 	%r29, %r62, %r28;
	setp.gt.u32 	%p3, %r29, -16;
	mov.f64 	%fd113, 0d0000000000000000;
	@%p3 bra 	$L__BB1_5;
	and.b32  	%r30, %r4, -16;
	neg.s32 	%r60, %r30;
	add.s64 	%rd4, %rd2, 64;
	add.s64 	%rd5, %rd1, 32;
	mov.f64 	%fd113, 0d0000000000000000;
$L__BB1_4:
	.pragma "nounroll";
	mul.wide.s32 	%rd13, %r62, 8;
	add.s64 	%rd14, %rd4, %rd13;
	mul.wide.s32 	%rd15, %r62, 4;
	add.s64 	%rd16, %rd5, %rd15;
	ld.global.f64 	%fd18, [%rd14+-64];
	ld.global.u32 	%r31, [%rd16+-32];
	mul.wide.s32 	%rd17, %r31, 8;
	add.s64 	%rd18, %rd3, %rd17;
	ld.global.f64 	%fd19, [%rd18];
	fma.rn.f64 	%fd20, %fd18, %fd19, %fd113;
	ld.global.f64 	%fd21, [%rd14+-56];
	ld.global.u32 	%r32, [%rd16+-28];
	mul.wide.s32 	%rd19, %r32, 8;
	add.s64 	%rd20, %rd3, %rd19;
	ld.global.f64 	%fd22, [%rd20];
	fma.rn.f64 	%fd23, %fd21, %fd22, %fd20;
	ld.global.f64 	%fd24, [%rd14+-48];
	ld.global.u32 	%r33, [%rd16+-24];
	mul.wide.s32 	%rd21, %r33, 8;
	add.s64 	%rd22, %rd3, %rd21;
	ld.global.f64 	%fd25, [%rd22];
	fma.rn.f64 	%fd26, %fd24, %fd25, %fd23;
	ld.global.f64 	%fd27, [%rd14+-40];
	ld.global.u32 	%r34, [%rd16+-20];
	mul.wide.s32 	%rd23, %r34, 8;
	add.s64 	%rd24, %rd3, %rd23;
	ld.global.f64 	%fd28, [%rd24];
	fma.rn.f64 	%fd29, %fd27, %fd28, %fd26;
	ld.global.f64 	%fd30, [%rd14+-32];
	ld.global.u32 	%r35, [%rd16+-16];
	mul.wide.s32 	%rd25, %r35, 8;
	add.s64 	%rd26, %rd3, %rd25;
	ld.global.f64 	%fd31, [%rd26];
	fma.rn.f64 	%fd32, %fd30, %fd31, %fd29;
	ld.global.f64 	%fd33, [%rd14+-24];
	ld.global.u32 	%r36, [%rd16+-12];
	mul.wide.s32 	%rd27, %r36, 8;
	add.s64 	%rd28, %rd3, %rd27;
	ld.global.f64 	%fd34, [%rd28];
	fma.rn.f64 	%fd35, %fd33, %fd34, %fd32;
	ld.global.f64 	%fd36, [%rd14+-16];
	ld.global.u32 	%r37, [%rd16+-8];
	mul.wide.s32 	%rd29, %r37, 8;
	add.s64 	%rd30, %rd3, %rd29;
	ld.global.f64 	%fd37, [%rd30];
	fma.rn.f64 	%fd38, %fd36, %fd37, %fd35;
	ld.global.f64 	%fd39, [%rd14+-8];
	ld.global.u32 	%r38, [%rd16+-4];
	mul.wide.s32 	%rd31, %r38, 8;
	add.s64 	%rd32, %rd3, %rd31;
	ld.global.f64 	%fd40, [%rd32];
	fma.rn.f64 	%fd41, %fd39, %fd40, %fd38;
	ld.global.f64 	%fd42, [%rd14];
	ld.global.u32 	%r39, [%rd16];
	mul.wide.s32 	%rd33, %r39, 8;
	add.s64 	%rd34, %rd3, %rd33;
	ld.global.f64 	%fd43, [%rd34];
	fma.rn.f64 	%fd44, %fd42, %fd43, %fd41;
	ld.global.f64 	%fd45, [%rd14+8];
	ld.global.u32 	%r40, [%rd16+4];
	mul.wide.s32 	%rd35, %r40, 8;
	add.s64 	%rd36, %rd3, %rd35;
	ld.global.f64 	%fd46, [%rd36];
	fma.rn.f64 	%fd47, %fd45, %fd46, %fd44;
	ld.global.f64 	%fd48, [%rd14+16];
	ld.global.u32 	%r41, [%rd16+8];
	mul.wide.s32 	%rd37, %r41, 8;
	add.s64 	%rd38, %rd3, %rd37;
	ld.global.f64 	%fd49, [%rd38];
	fma.rn.f64 	%fd50, %fd48, %fd49, %fd47;
	ld.global.f64 	%fd51, [%rd14+24];
	ld.global.u32 	%r42, [%rd16+12];
	mul.wide.s32 	%rd39, %r42, 8;
	add.s64 	%rd40, %rd3, %rd39;
	ld.global.f64 	%fd52, [%rd40];
	fma.rn.f64 	%fd53, %fd51, %fd52, %fd50;
	ld.global.f64 	%fd54, [%rd14+32];
	ld.global.u32 	%r43, [%rd16+16];
	mul.wide.s32 	%rd41, %r43, 8;
	add.s64 	%rd42, %rd3, %rd41;
	ld.global.f64 	%fd55, [%rd42];
	fma.rn.f64 	%fd56, %fd54, %fd55, %fd53;
	ld.global.f64 	%fd57, [%rd14+40];
	ld.global.u32 	%r44, [%rd16+20];
	mul.wide.s32 	%rd43, %r44, 8;
	add.s64 	%rd44, %rd3, %rd43;
	ld.global.f64 	%fd58, [%rd44];
	fma.rn.f64 	%fd59, %fd57, %fd58, %fd56;
	ld.global.f64 	%fd60, [%rd14+48];
	ld.global.u32 	%r45, [%rd16+24];
	mul.wide.s32 	%rd45, %r45, 8;
	add.s64 	%rd46, %rd3, %rd45;
	ld.global.f64 	%fd61, [%rd46];
	fma.rn.f64 	%fd62, %fd60, %fd61, %fd59;
	ld.global.f64 	%fd63, [%rd14+56];
	ld.global.u32 	%r46, [%rd16+28];
	mul.wide.s32 	%rd47, %r46, 8;
	add.s64 	%rd48, %rd3, %rd47;
	ld.global.f64 	%fd64, [%rd48];
	fma.rn.f64 	%fd113, %fd63, %fd64, %fd62;
	add.s32 	%r62, %r62, 16;
	add.s32 	%r60, %r60, 16;
	setp.ne.s32 	%p4, %r60, 0;
	@%p4 bra 	$L__BB1_4;
$L__BB1_5:
	setp.eq.s32 	%p5, %r5, 0;
	@%p5 bra 	$L__BB1_14;
	and.b32  	%r12, %r4, 7;
	setp.lt.u32 	%p6, %r5, 8;
	@%p6 bra 	$L__BB1_8;
	mul.wide.s32 	%rd49, %r62, 8;
	add.s64 	%rd50, %rd2, %rd49;
	ld.global.f64 	%fd66, [%rd50];
	mul.wide.s32 	%rd51, %r62, 4;
	add.s64 	%rd52, %rd1, %rd51;
	ld.global.u32 	%r47, [%rd52];
	mul.wide.s32 	%rd53, %r47, 8;
	add.s64 	%rd54, %rd3, %rd53;
	ld.global.f64 	%fd67, [%rd54];
	fma.rn.f64 	%fd68, %fd66, %fd67, %fd113;
	ld.global.f64 	%fd69, [%rd50+8];
	ld.global.u32 	%r48, [%rd52+4];
	mul.wide.s32 	%rd55, %r48, 8;
	add.s64 	%rd56, %rd3, %rd55;
	ld.global.f64 	%fd70, [%rd56];
	fma.rn.f64 	%fd71, %fd69, %fd70, %fd68;
	ld.global.f64 	%fd72, [%rd50+16];
	ld.global.u32 	%r49, [%rd52+8];
	mul.wide.s32 	%rd57, %r49, 8;
	add.s64 	%rd58, %rd3, %rd57;
	ld.global.f64 	%fd73, [%rd58];
	fma.rn.f64 	%fd74, %fd72, %fd73, %fd71;
	ld.global.f64 	%fd75, [%rd50+24];
	ld.global.u32 	%r50, [%rd52+12];
	mul.wide.s32 	%rd59, %r50, 8;
	add.s64 	%rd60, %rd3, %rd59;
	ld.global.f64 	%fd76, [%rd60];
	fma.rn.f64 	%fd77, %fd75, %fd76, %fd74;
	ld.global.f64 	%fd78, [%rd50+32];
	ld.global.u32 	%r51, [%rd52+16];
	mul.wide.s32 	%rd61, %r51, 8;
	add.s64 	%rd62, %rd3, %rd61;
	ld.global.f64 	%fd79, [%rd62];
	fma.rn.f64 	%fd80, %fd78, %fd79, %fd77;
	ld.global.f64 	%fd81, [%rd50+40];
	ld.global.u32 	%r52, [%rd52+20];
	mul.wide.s32 	%rd63, %r52, 8;
	add.s64 	%rd64, %rd3, %rd63;
	ld.global.f64 	%fd82, [%rd64];
	fma.rn.f64 	%fd83, %fd81, %fd82, %fd80;
	ld.global.f64 	%fd84, [%rd50+48];
	ld.global.u32 	%r53, [%rd52+24];
	mul.wide.s32 	%rd65, %r53, 8;
	add.s64 	%rd66, %rd3, %rd65;
	ld.global.f64 	%fd85, [%rd66];
	fma.rn.f64 	%fd86, %fd84, %fd85, %fd83;
	ld.global.f64 	%fd87, [%rd50+56];
	ld.global.u32 	%r54, [%rd52+28];
	mul.wide.s32 	%rd67, %r54, 8;
	add.s64 	%rd68, %rd3, %rd67;
	ld.global.f64 	%fd88, [%rd68];
	fma.rn.f64 	%fd113, %fd87, %fd88, %fd86;
	add.s32 	%r62, %r62, 8;
$L__BB1_8:
	setp.eq.s32 	%p7, %r12, 0;
	@%p7 bra 	$L__BB1_14;
	and.b32  	%r15, %r4, 3;
	setp.lt.u32 	%p8, %r12, 4;
	@%p8 bra 	$L__BB1_11;
	mul.wide.s32 	%rd69, %r62, 8;
	add.s64 	%rd70, %rd2, %rd69;
	ld.global.f64 	%fd90, [%rd70];
	mul.wide.s32 	%rd71, %r62, 4;
	add.s64 	%rd72, %rd1, %rd71;
	ld.global.u32 	%r55, [%rd72];
	mul.wide.s32 	%rd73, %r55, 8;
	add.s64 	%rd74, %rd3, %rd73;
	ld.global.f64 	%fd91, [%rd74];
	fma.rn.f64 	%fd92, %fd90, %fd91, %fd113;
	ld.global.f64 	%fd93, [%rd70+8];
	ld.global.u32 	%r56, [%rd72+4];
	mul.wide.s32 	%rd75, %r56, 8;
	add.s64 	%rd76, %rd3, %rd75;
	ld.global.f64 	%fd94, [%rd76];
	fma.rn.f64 	%fd95, %fd93, %fd94, %fd92;
	ld.global.f64 	%fd96, [%rd70+16];
	ld.global.u32 	%r57, [%rd72+8];
	mul.wide.s32 	%rd77, %r57, 8;
	add.s64 	%rd78, %rd3, %rd77;
	ld.global.f64 	%fd97, [%rd78];
	fma.rn.f64 	%fd98, %fd96, %fd97, %fd95;
	ld.global.f64 	%fd99, [%rd70+24];
	ld.global.u32 	%r58, [%rd72+12];
	mul.wide.s32 	%rd79, %r58, 8;
	add.s64 	%rd80, %rd3, %rd79;
	ld.global.f64 	%fd100, [%rd80];
	fma.rn.f64 	%fd113, %fd99, %fd100, %fd98;
	add.s32 	%r62, %r62, 4;
$L__BB1_11:
	setp.eq.s32 	%p9, %r15, 0;
	@%p9 bra 	$L__BB1_14;
	neg.s32 	%r65, %r15;
$L__BB1_13:
	.pragma "nounroll";
	mul.wide.s32 	%rd81, %r62, 4;
	add.s64 	%rd82, %rd1, %rd81;
	mul.wide.s32 	%rd83, %r62, 8;
	add.s64 	%rd84, %rd2, %rd83;
	ld.global.f64 	%fd101, [%rd84];
	ld.global.u32 	%r59, [%rd82];
	mul.wide.s32 	%rd85, %r59, 8;
	add.s64 	%rd86, %rd3, %rd85;
	ld.global.f64 	%fd102, [%rd86];
	fma.rn.f64 	%fd113, %fd101, %fd102, %fd113;
	add.s32 	%r62, %r62, 1;
	add.s32 	%r65, %r65, 1;
	setp.ne.s32 	%p10, %r65, 0;
	@%p10 bra 	$L__BB1_13;
$L__BB1_14:
	mul.wide.s32 	%rd87, %r1, 8;
	add.s64 	%rd88, %rd3, %rd87;
	ld.global.f64 	%fd103, [%rd88];
	sub.f64 	%fd104, %fd103, %fd113;
	st.global.f64 	[%rd88], %fd104;
$L__BB1_15:
	ret;

}


// ===== COMPILED SASS (sm_100) =====

	.target	sm_100

	.elftype	@"ET_EXEC"


//--------------------- .note.nv.tkinfo           --------------------------
	.section	.note.nv.tkinfo,"",@"SHT_NOTE"
	.sectionflags	@"SHF_NOTE_NV_TKINFO"
	.tkinfo
        /*0018*/ 	.word	0x00000002
        /*0030*/ 	.string	""
        /*0030*/ 	.string	"ptxas"
        /*0030*/ 	.string	"Cuda compilation tools, release 13.0, V13.0.88"
        /*0030*/ 	.string	"Build cuda_13.0.r13.0/compiler.36424714_0"
        /*0030*/ 	.string	"-arch sm_100 -m 64 "



//--------------------- .note.nv.cuinfo           --------------------------
	.section	.note.nv.cuinfo,"",@"SHT_NOTE"
	.sectionflags	@"SHF_NOTE_NV_CUINFO"
        /*0018*/ 	.short	0x0002
        /*001a*/ 	.short	0x0064
        /*001c*/ 	.short	0x0082
	.zero		2


//--------------------- .nv.info                  --------------------------
	.section	.nv.info,"",@"SHT_CUDA_INFO"
	.align	4


	//----- nvinfo : EIATTR_REGCOUNT
	.align		4
        /*0000*/ 	.byte	0x04, 0x2f
        /*0002*/ 	.short	(.L_1 - .L_0)
	.align		4
.L_0:
        /*0004*/ 	.word	index@(udsol_kernel)
        /*0008*/ 	.word	0x00000020


	//----- nvinfo : EIATTR_FRAME_SIZE
	.align		4
.L_1:
        /*000c*/ 	.byte	0x04, 0x11
        /*000e*/ 	.short	(.L_3 - .L_2)
	.align		4
.L_2:
        /*0010*/ 	.word	index@($__internal_0_$__cuda_sm20_div_rn_f64_full)
        /*0014*/ 	.word	0x00000000


	//----- nvinfo : EIATTR_FRAME_SIZE
	.align		4
.L_3:
        /*0018*/ 	.byte	0x04, 0x11
        /*001a*/ 	.short	(.L_5 - .L_4)
	.align		4
.L_4:
        /*001c*/ 	.word	index@(udsol_kernel)
        /*0020*/ 	.word	0x00000000


	//----- nvinfo : EIATTR_REGCOUNT
	.align		4
.L_5:
        /*0024*/ 	.byte	0x04, 0x2f
        /*0026*/ 	.short	(.L_7 - .L_6)
	.align		4
.L_6:
        /*0028*/ 	.word	index@(usol2_kernel)
        /*002c*/ 	.word	0x00000020


	//----- nvinfo : EIATTR_FRAME_SIZE
	.align		4
.L_7:
        /*0030*/ 	.byte	0x04, 0x11
        /*0032*/ 	.short	(.L_9 - .L_8)
	.align		4
.L_8:
        /*0034*/ 	.word	index@(usol2_kernel)
        /*0038*/ 	.word	0x00000000


	//----- nvinfo : EIATTR_MIN_STACK_SIZE
	.align		4
.L_9:
        /*003c*/ 	.byte	0x04, 0x12
        /*003e*/ 	.short	(.L_11 - .L_10)
	.align		4
.L_10:
        /*0040*/ 	.word	index@(usol2_kernel)
        /*0044*/ 	.word	0x00000000


	//----- nvinfo : EIATTR_MIN_STACK_SIZE
	.align		4
.L_11:
        /*0048*/ 	.byte	0x04, 0x12
        /*004a*/ 	.short	(.L_13 - .L_12)
	.align		4
.L_12:
        /*004c*/ 	.word	index@(udsol_kernel)
        /*0050*/ 	.word	0x00000000
.L_13:


//--------------------- .nv.compat                --------------------------
	.section	.nv.compat,"",@"SHT_CUDA_COMPAT_INFO"
	.align	4
        /*0000*/ 	.byte	0x02, 0x09, 0x00, 0x00, 0x02, 0x02, 0x01, 0x00, 0x02, 0x05, 0x05, 0x00, 0x03, 0x07, 0x01, 0x01
        /*0010*/ 	.byte	0x02, 0x03, 0x00, 0x00, 0x02, 0x06, 0x01, 0x00, 0x04, 0x0b, 0x08, 0x00, 0x01, 0x00, 0x00, 0x00
        /*0020*/ 	.byte	0x00, 0x00, 0x00, 0x00


//--------------------- .nv.info.usol2_kernel     --------------------------
	.section	.nv.info.usol2_kernel,"",@"SHT_CUDA_INFO"
	.sectionflags	@""
	.align	4


	//----- nvinfo : EIATTR_CUDA_API_VERSION
	.align		4
        /*0000*/ 	.byte	0x04, 0x37
        /*0002*/ 	.short	(.L_15 - .L_14)
.L_14:
        /*0004*/ 	.word	0x00000082


	//----- nvinfo : EIATTR_KPARAM_INFO
	.align		4
.L_15:
        /*0008*/ 	.byte	0x04, 0x17
        /*000a*/ 	.short	(.L_17 - .L_16)
.L_16:
        /*000c*/ 	.word	0x00000000
        /*0010*/ 	.short	0x0004
        /*0012*/ 	.short	0x0020
        /*0014*/ 	.byte	0x00, 0xf5, 0x21, 0x00


	//----- nvinfo : EIATTR_KPARAM_INFO
	.align		4
.L_17:
        /*0018*/ 	.byte	0x04, 0x17
        /*001a*/ 	.short	(.L_19 - .L_18)
.L_18:
        /*001c*/ 	.word	0x00000000
        /*0020*/ 	.short	0x0003
        /*0022*/ 	.short	0x0018
        /*0024*/ 	.byte	0x00, 0xf5, 0x21, 0x00


	//----- nvinfo : EIATTR_KPARAM_INFO
	.align		4
.L_19:
        /*0028*/ 	.byte	0x04, 0x17
        /*002a*/ 	.short	(.L_21 - .L_20)
.L_20:
        /*002c*/ 	.word	0x00000000
        /*0030*/ 	.short	0x0002
        /*0032*/ 	.short	0x0010
        /*0034*/ 	.byte	0x00, 0xf5, 0x21, 0x00


	//----- nvinfo : EIATTR_KPARAM_INFO
	.align		4
.L_21:
        /*0038*/ 	.byte	0x04, 0x17
        /*003a*/ 	.short	(.L_23 - .L_22)
.L_22:
        /*003c*/ 	.word	0x00000000
        /*0040*/ 	.short	0x0001
        /*0042*/ 	.short	0x0008
        /*0044*/ 	.byte	0x00, 0xf5, 0x21, 0x00


	//----- nvinfo : EIATTR_KPARAM_INFO
	.align		4
.L_23:
        /*0048*/ 	.byte	0x04, 0x17
        /*004a*/ 	.short	(.L_25 - .L_24)
.L_24:
        /*004c*/ 	.word	0x00000000
        /*0050*/ 	.short	0x0000
        /*0052*/ 	.short	0x0000
        /*0054*/ 	.byte	0x00, 0xf0, 0x11, 0x00


	//----- nvinfo : EIATTR_SPARSE_MMA_MASK
	.align		4
.L_25:
        /*0058*/ 	.byte	0x03, 0x50
        /*005a*/ 	.short	0x0000


	//----- nvinfo : EIATTR_MAXREG_COUNT
	.align		4
        /*005c*/ 	.byte	0x03, 0x1b
        /*005e*/ 	.short	0x00ff


	//----- nvinfo : EIATTR_MERCURY_ISA_VERSION
	.align		4
        /*0060*/ 	.byte	0x03, 0x5f
        /*0062*/ 	.short	0x0101


	//----- nvinfo : EIATTR_VRC_CTA_INIT_COUNT
	.align		4
        /*0064*/ 	.byte	0x02, 0x4a
	.zero		1
	.zero		1


	//----- nvinfo : EIATTR_EXIT_INSTR_OFFSETS
	.align		4
        /*0068*/ 	.byte	0x04, 0x1c
        /*006a*/ 	.short	(.L_27 - .L_26)


	//   ....[0]....
.L_26:
        /*006c*/ 	.word	0x00000070


	//   ....[1]....
        /*0070*/ 	.word	0x00000e80


	//----- nvinfo : EIATTR_CRS_STACK_SIZE
	.align		4
.L_27:
        /*0074*/ 	.byte	0x04, 0x1e
        /*0076*/ 	.short	(.L_29 - .L_28)
.L_28:
        /*0078*/ 	.word	0x00000000


	//----- nvinfo : EIATTR_CBANK_PARAM_SIZE
	.align		4
.L_29:
        /*007c*/ 	.byte	0x03, 0x19
        /*007e*/ 	.short	0x0028


	//----- nvinfo : EIATTR_PARAM_CBANK
	.align		4
        /*0080*/ 	.byte	0x04, 0x0a
        /*0082*/ 	.short	(.L_31 - .L_30)
	.align		4
.L_30:
        /*0084*/ 	.word	index@(.nv.constant0.usol2_kernel)
        /*0088*/ 	.short	0x0380
        /*008a*/ 	.short	0x0028


	//----- nvinfo : EIATTR_SW_WAR
	.align		4
.L_31:
        /*008c*/ 	.byte	0x04, 0x36
        /*008e*/ 	.short	(.L_33 - .L_32)
.L_32:
        /*0090*/ 	.word	0x00000008
.L_33:


//--------------------- .nv.info.udsol_kernel     --------------------------
	.section	.nv.info.udsol_kernel,"",@"SHT_CUDA_INFO"
	.sectionflags	@""
	.align	4


	//----- nvinfo : EIATTR_CUDA_API_VERSION
	.align		4
        /*0000*/ 	.byte	0x04, 0x37
        /*0002*/ 	.short	(.L_35 - .L_34)
.L_34:
        /*0004*/ 	.word	0x00000082


	//----- nvinfo : EIATTR_KPARAM_INFO
	.align		4
.L_35:
        /*0008*/ 	.byte	0x04, 0x17
        /*000a*/ 	.short	(.L_37 - .L_36)
.L_36:
        /*000c*/ 	.word	0x00000000
        /*0010*/ 	.short	0x0005
        /*0012*/ 	.short	0x0028
        /*0014*/ 	.byte	0x00, 0xf5, 0x21, 0x00


	//----- nvinfo : EIATTR_KPARAM_INFO
	.align		4
.L_37:
        /*0018*/ 	.byte	0x04, 0x17
        /*001a*/ 	.short	(.L_39 - .L_38)
.L_38:
        /*001c*/ 	.word	0x00000000
        /*0020*/ 	.short	0x0004
        /*0022*/ 	.short	0x0020
        /*0024*/ 	.byte	0x00, 0xf5, 0x21, 0x00


	//----- nvinfo : EIATTR_KPARAM_INFO
	.align		4
.L_39:
        /*0028*/ 	.byte	0x04, 0x17
        /*002a*/ 	.short	(.L_41 - .L_40)
.L_40:
        /*002c*/ 	.word	0x00000000
        /*0030*/ 	.short	0x0003
        /*0032*/ 	.short	0x0018
        /*0034*/ 	.byte	0x00, 0xf5, 0x21, 0x00


	//----- nvinfo : EIATTR_KPARAM_INFO
	.align		4
.L_41:
        /*0038*/ 	.byte	0x04, 0x17
        /*003a*/ 	.short	(.L_43 - .L_42)
.L_42:
        /*003c*/ 	.word	0x00000000
        /*0040*/ 	.short	0x0002
        /*0042*/ 	.short	0x0010
        /*0044*/ 	.byte	0x00, 0xf5, 0x21, 0x00


	//----- nvinfo : EIATTR_KPARAM_INFO
	.align		4
.L_43:
        /*0048*/ 	.byte	0x04, 0x17
        /*004a*/ 	.short	(.L_45 - .L_44)
.L_44:
        /*004c*/ 	.word	0x00000000
        /*0050*/ 	.short	0x0001
        /*0052*/ 	.short	0x0008
        /*0054*/ 	.byte	0x00, 0xf5, 0x21, 0x00


	//----- nvinfo : EIATTR_KPARAM_INFO
	.align		4
.L_45:
        /*0058*/ 	.byte	0x04, 0x17
        /*005a*/ 	.short	(.L_47 - .L_46)
.L_46:
        /*005c*/ 	.word	0x00000000
        /*0060*/ 	.short	0x0000
        /*0062*/ 	.short	0x0000
        /*0064*/ 	.byte	0x00, 0xf0, 0x11, 0x00


	//----- nvinfo : EIATTR_SPARSE_MMA_MASK
	.align		4
.L_47:
        /*0068*/ 	.byte	0x03, 0x50
        /*006a*/ 	.short	0x0000


	//----- nvinfo : EIATTR_MAXREG_COUNT
	.align		4
        /*006c*/ 	.byte	0x03, 0x1b
        /*006e*/ 	.short	0x00ff


	//----- nvinfo : EIATTR_MERCURY_ISA_VERSION
	.align		4
        /*0070*/ 	.byte	0x03, 0x5f
        /*0072*/ 	.short	0x0101


	//----- nvinfo : EIATTR_VRC_CTA_INIT_COUNT
	.align		4
        /*0074*/ 	.byte	0x02, 0x4a
	.zero		1
	.zero		1


	//----- nvinfo : EIATTR_EXIT_INSTR_OFFSETS
	.align		4
        /*0078*/ 	.byte	0x04, 0x1c
        /*007a*/ 	.short	(.L_49 - .L_48)


	//   ....[0]....
.L_48:
        /*007c*/ 	.word	0x00000070


	//   ....[1]....
        /*0080*/ 	.word	0x000002a0


	//   ....[2]....
        /*0084*/ 	.word	0x00001250


	//----- nvinfo : EIATTR_CRS_STACK_SIZE
	.align		4
.L_49:
        /*0088*/ 	.byte	0x04, 0x1e
        /*008a*/ 	.short	(.L_51 - .L_50)
.L_50:
        /*008c*/ 	.word	0x00000000


	//----- nvinfo : EIATTR_CBANK_PARAM_SIZE
	.align		4
.L_51:
        /*0090*/ 	.byte	0x03, 0x19
        /*0092*/ 	.short	0x0030


	//----- nvinfo : EIATTR_PARAM_CBANK
	.align		4
        /*0094*/ 	.byte	0x04, 0x0a
        /*0096*/ 	.short	(.L_53 - .L_52)
	.align		4
.L_52:
        /*0098*/ 	.word	index@(.nv.constant0.udsol_kernel)
        /*009c*/ 	.short	0x0380
        /*009e*/ 	.short	0x0030


	//----- nvinfo : EIATTR_SW_WAR
	.align		4
.L_53:
        /*00a0*/ 	.byte	0x04, 0x36
        /*00a2*/ 	.short	(.L_55 - .L_54)
.L_54:
        /*00a4*/ 	.word	0x00000008
.L_55:


//--------------------- .nv.callgraph             --------------------------
	.section	.nv.callgraph,"",@"SHT_CUDA_CALLGRAPH"
	.align	4
	.sectionentsize	8
	.align		4
        /*0000*/ 	.word	0x00000000
	.align		4
        /*0004*/ 	.word	0xffffffff
	.align		4
        /*0008*/ 	.word	0x00000000
	.align		4
        /*000c*/ 	.word	0xfffffffe
	.align		4
        /*0010*/ 	.word	0x00000000
	.align		4
        /*0014*/ 	.word	0xfffffffd
	.align		4
        /*0018*/ 	.word	0x00000000
	.align		4
        /*001c*/ 	.word	0xfffffffc


//--------------------- .text.usol2_kernel        --------------------------
	.section	.text.usol2_kernel,"ax",@progbits
	.align	128
        .global         usol2_kernel
        .type           usol2_kernel,@function
        .size           usol2_kernel,(.L_x_34 - usol2_kernel)
        .other          usol2_kernel,@"STO_CUDA_ENTRY STV_DEFAULT"
usol2_kernel:
.text.usol2_kernel:
[----:B------:R-:W-:Y:S01]  /*0000*/  LDC R1, c[0x0][0x37c] ;  /* 0x0000df00ff017b82 */ /* 0x000fe20000000800 */
[----:B------:R-:W0:Y:S07]  /*0010*/  S2R R3, SR_TID.X ;  /* 0x0000000000037919 */ /* 0x000e2e0000002100 */
[----:B------:R-:W0:Y:S01]  /*0020*/  S2UR UR4, SR_CTAID.X ;  /* 0x00000000000479c3 */ /* 0x000e220000002500 */
[----:B------:R-:W1:Y:S07]  /*0030*/  LDCU UR5, c[0x0][0x380] ;  /* 0x00007000ff0577ac */ /* 0x000e6e0008000800 */
[----:B------:R-:W0:Y:S02]  /*0040*/  LDC R0, c[0x0][0x360] ;  /* 0x0000d800ff007b82 */ /* 0x000e240000000800 */
[----:B0-----:R-:W-:-:S05]  /*0050*/  IMAD R0, R0, UR4, R3 ;  /* 0x0000000400007c24 */ /* 0x001fca000f8e0203 */
[----:B-1----:R-:W-:-:S13]  /*0060*/  ISETP.GE.AND P0, PT, R0, UR5, PT ;  /* 0x0000000500007c0c */ /* 0x002fda000bf06270 */
[----:B------:R-:W-:Y:S05]  /*0070*/  @P0 EXIT ;  /* 0x000000000000094d */ /* 0x000fea0003800000 */
[----:B------:R-:W0:Y:S01]  /*0080*/  LDC.64 R2, c[0x0][0x398] ;  /* 0x0000e600ff027b82 */ /* 0x000e220000000a00 */
[----:B------:R-:W1:Y:S01]  /*0090*/  LDCU.64 UR4, c[0x0][0x358] ;  /* 0x00006b00ff0477ac */ /* 0x000e620008000a00 */
[----:B0-----:R-:W-:-:S05]  /*00a0*/  IMAD.WIDE R2, R0, 0x4, R2 ;  /* 0x0000000400027825 */ /* 0x001fca00078e0202 */
[----:B-1----:R-:W2:Y:S04]  /*00b0*/  LDG.E R4, desc[UR4][R2.64] ;  /* 0x0000000402047981 */ /* 0x002ea8000c1e1900 */
[----:B------:R-:W2:Y:S01]  /*00c0*/  LDG.E R5, desc[UR4][R2.64+0x4] ;  /* 0x0000040402057981 */ /* 0x000ea2000c1e1900 */
[----:B------:R-:W-:Y:S01]  /*00d0*/  BSSY.RECONVERGENT B0, `(.L_x_0) ;  /* 0x00000d5000007945 */ /* 0x000fe20003800200 */
[----:B------:R-:W-:Y:S02]  /*00e0*/  CS2R R26, SRZ ;  /* 0x00000000001a7805 */ /* 0x000fe4000001ff00 */
[----:B--2---:R-:W-:-:S13]  /*00f0*/  ISETP.GE.AND P0, PT, R4, R5, PT ;  /* 0x000000050400720c */ /* 0x004fda0003f06270 */
[----:B------:R-:W-:Y:S05]  /*0100*/  @P0 BRA `(.L_x_1) ;  /* 0x0000000c00440947 */ /* 0x000fea0003800000 */
[----:B------:R-:W-:Y:S01]  /*0110*/  MOV R2, R4 ;  /* 0x0000000400027202 */ /* 0x000fe20000000f00 */
[----:B------:R-:W-:Y:S01]  /*0120*/  BSSY.RECONVERGENT B1, `(.L_x_2) ;  /* 0x0000069000017945 */ /* 0x000fe20003800200 */
[----:B------:R-:W-:Y:S02]  /*0130*/  CS2R R26, SRZ ;  /* 0x00000000001a7805 */ /* 0x000fe4000001ff00 */
[----:B------:R-:W-:-:S04]  /*0140*/  VIADDMNMX R5, R2, 0x1, R5, !PT ;  /* 0x0000000102057846 */ /* 0x000fc80007800105 */
[CC--:B------:R-:W-:Y:S02]  /*0150*/  IADD3 R3, PT, PT, R2.reuse, -R5.reuse, RZ ;  /* 0x8000000502037210 */ /* 0x0c0fe40007ffe0ff */
[----:B------:R-:W-:Y:S02]  /*0160*/  IADD3 R4, PT, PT, -R2, R5, RZ ;  /* 0x0000000502047210 */ /* 0x000fe40007ffe1ff */
[----:B------:R-:W-:Y:S02]  /*0170*/  ISETP.GT.U32.AND P1, PT, R3, -0x10, PT ;  /* 0xfffffff00300780c */ /* 0x000fe40003f24070 */
[----:B------:R-:W-:-:S04]  /*0180*/  LOP3.LUT R5, R4, 0xf, RZ, 0xc0, !PT ;  /* 0x0000000f04057812 */ /* 0x000fc800078ec0ff */
[----:B------:R-:W-:-:S07]  /*0190*/  ISETP.NE.AND P0, PT, R5, RZ, PT ;  /* 0x000000ff0500720c */ /* 0x000fce0003f05270 */
[----:B------:R-:W-:Y:S06]  /*01a0*/  @P1 BRA `(.L_x_3) ;  /* 0x0000000400801947 */ /* 0x000fec0003800000 */
[----:B------:R-:W0:Y:S01]  /*01b0*/  LDC.64 R6, c[0x0][0x390] ;  /* 0x0000e400ff067b82 */ /* 0x000e220000000a00 */
[----:B------:R-:W-:Y:S02]  /*01c0*/  LOP3.LUT R3, R4, 0xfffffff0, RZ, 0xc0, !PT ;  /* 0xfffffff004037812 */ /* 0x000fe400078ec0ff */
[----:B------:R-:W-:Y:S02]  /*01d0*/  CS2R R26, SRZ ;  /* 0x00000000001a7805 */ /* 0x000fe4000001ff00 */
[----:B------:R-:W-:-:S03]  /*01e0*/  IADD3 R3, PT, PT, -R3, RZ, RZ ;  /* 0x000000ff03037210 */ /* 0x000fc60007ffe1ff */
[----:B------:R-:W1:Y:S01]  /*01f0*/  LDC.64 R8, c[0x0][0x3a0] ;  /* 0x0000e800ff087b82 */ /* 0x000e620000000a00 */
[----:B0-----:R-:W-:-:S04]  /*0200*/  IADD3 R6, P1, PT, R6, 0x40, RZ ;  /* 0x0000004006067810 */ /* 0x001fc80007f3e0ff */
[----:B------:R-:W-:Y:S02]  /*0210*/  IADD3.X R7, PT, PT, RZ, R7, RZ, P1, !PT ;  /* 0x00000007ff077210 */ /* 0x000fe40000ffe4ff */
[----:B-1----:R-:W-:-:S04]  /*0220*/  IADD3 R8, P2, PT, R8, 0x20, RZ ;  /* 0x0000002008087810 */ /* 0x002fc80007f5e0ff */
[----:B------:R-:W-:-:S09]  /*0230*/  IADD3.X R9, PT, PT, RZ, R9, RZ, P2, !PT ;  /* 0x00000009ff097210 */ /* 0x000fd200017fe4ff */
.L_x_4:
[C---:B------:R-:W-:Y:S01]  /*0240*/  IMAD.WIDE R28, R2.reuse, 0x4, R8 ;  /* 0x00000004021c7825 */ /* 0x040fe200078e0208 */
[----:B------:R-:W0:Y:S04]  /*0250*/  LDC.64 R12, c[0x0][0x388] ;  /* 0x0000e200ff0c7b82 */ /* 0x000e280000000a00 */
[----:B------:R-:W0:Y:S01]  /*0260*/  LDG.E R15, desc[UR4][R28.64+-0x20] ;  /* 0xffffe0041c0f7981 */ /* 0x000e22000c1e1900 */
[----:B------:R-:W-:-:S03]  /*0270*/  IMAD.WIDE R10, R2, 0x8, R6 ;  /* 0x00000008020a7825 */ /* 0x000fc600078e0206 */
[----:B------:R-:W2:Y:S04]  /*0280*/  LDG.E R25, desc[UR4][R28.64+-0x1c] ;  /* 0xffffe4041c197981 */ /* 0x000ea8000c1e1900 */
[----:B------:R-:W3:Y:S04]  /*0290*/  LDG.E.64 R16, desc[UR4][R10.64+-0x40] ;  /* 0xffffc0040a107981 */ /* 0x000ee8000c1e1b00 */
[----:B------:R-:W4:Y:S04]  /*02a0*/  LDG.E R19, desc[UR4][R28.64+-0x18] ;  /* 0xffffe8041c137981 */ /* 0x000f28000c1e1900 */
[----:B------:R-:W5:Y:S04]  /*02b0*/  LDG.E.64 R22, desc[UR4][R10.64+-0x38] ;  /* 0xffffc8040a167981 */ /* 0x000f68000c1e1b00 */
[----:B------:R-:W5:Y:S01]  /*02c0*/  LDG.E.64 R20, desc[UR4][R10.64+-0x30] ;  /* 0xffffd0040a147981 */ /* 0x000f62000c1e1b00 */
[----:B0-----:R-:W-:-:S06]  /*02d0*/  IMAD.WIDE R14, R15, 0x8, R12 ;  /* 0x000000080f0e7825 */ /* 0x001fcc00078e020c */
[----:B------:R-:W3:Y:S01]  /*02e0*/  LDG.E.64 R14, desc[UR4][R14.64] ;  /* 0x000000040e0e7981 */ /* 0x000ee2000c1e1b00 */
[----:B--2---:R-:W-:-:S04]  /*02f0*/  IMAD.WIDE R24, R25, 0x8, R12 ;  /* 0x0000000819187825 */ /* 0x004fc800078e020c */
[----:B----4-:R-:W-:-:S06]  /*0300*/  IMAD.WIDE R18, R19, 0x8, R12 ;  /* 0x0000000813127825 */ /* 0x010fcc00078e020c */
[----:B------:R-:W2:Y:S01]  /*0310*/  LDG.E.64 R18, desc[UR4][R18.64] ;  /* 0x0000000412127981 */ /* 0x000ea2000c1e1b00 */
[----:B---3--:R-:W-:-:S03]  /*0320*/  DFMA R26, R16, R14, R26 ;  /* 0x0000000e101a722b */ /* 0x008fc6000000001a */
[----:B------:R-:W5:Y:S04]  /*0330*/  LDG.E.64 R14, desc[UR4][R24.64] ;  /* 0x00000004180e7981 */ /* 0x000f68000c1e1b00 */
[----:B------:R-:W3:Y:S04]  /*0340*/  LDG.E R17, desc[UR4][R28.64+-0x14] ;  /* 0xffffec041c117981 */ /* 0x000ee8000c1e1900 */
[----:B------:R-:W4:Y:S01]  /*0350*/  LDG.E R25, desc[UR4][R28.64+-0xc] ;  /* 0xfffff4041c197981 */ /* 0x000f22000c1e1900 */
[----:B-----5:R-:W-:-:S03]  /*0360*/  DFMA R22, R22, R14, R26 ;  /* 0x0000000e1616722b */ /* 0x020fc6000000001a */
[----:B------:R-:W5:Y:S01]  /*0370*/  LDG.E R15, desc[UR4][R28.64+-0x10] ;  /* 0xfffff0041c0f7981 */ /* 0x000f62000c1e1900 */
[----:B---3--:R-:W-:-:S03]  /*0380*/  IMAD.WIDE R16, R17, 0x8, R12 ;  /* 0x0000000811107825 */ /* 0x008fc600078e020c */
[----:B------:R-:W3:Y:S01]  /*0390*/  LDG.E R27, desc[UR4][R28.64+-0x8] ;  /* 0xfffff8041c1b7981 */ /* 0x000ee2000c1e1900 */
[----:B--2---:R-:W-:-:S03]  /*03a0*/  DFMA R18, R20, R18, R22 ;  /* 0x000000121412722b */ /* 0x004fc60000000016 */
[----:B------:R-:W2:Y:S04]  /*03b0*/  LDG.E.64 R22, desc[UR4][R10.64+-0x28] ;  /* 0xffffd8040a167981 */ /* 0x000ea8000c1e1b00 */
[----:B------:R-:W2:Y:S01]  /*03c0*/  LDG.E.64 R16, desc[UR4][R16.64] ;  /* 0x0000000410107981 */ /* 0x000ea2000c1e1b00 */
[----:B----4-:R-:W-:-:S05]  /*03d0*/  IMAD.WIDE R24, R25, 0x8, R12 ;  /* 0x0000000819187825 */ /* 0x010fca00078e020c */
[----:B------:R-:W4:Y:S04]  /*03e0*/  LDG.E.64 R20, desc[UR4][R24.64] ;  /* 0x0000000418147981 */ /* 0x000f28000c1e1b00 */
[----:B------:R-:W4:Y:S01]  /*03f0*/  LDG.E R25, desc[UR4][R28.64+0x4] ;  /* 0x000004041c197981 */ /* 0x000f22000c1e1900 */
[----:B-----5:R-:W-:-:S06]  /*0400*/  IMAD.WIDE R14, R15, 0x8, R12 ;  /* 0x000000080f0e7825 */ /* 0x020fcc00078e020c */
[----:B------:R-:W5:Y:S01]  /*0410*/  LDG.E.64 R14, desc[UR4][R14.64] ;  /* 0x000000040e0e7981 */ /* 0x000f62000c1e1b00 */
[----:B--2---:R-:W-:-:S03]  /*0420*/  DFMA R22, R22, R16, R18 ;  /* 0x000000101616722b */ /* 0x004fc60000000012 */
[----:B------:R-:W5:Y:S04]  /*0430*/  LDG.E.64 R18, desc[UR4][R10.64+-0x20] ;  /* 0xffffe0040a127981 */ /* 0x000f68000c1e1b00 */
[----:B------:R-:W4:Y:S01]  /*0440*/  LDG.E.64 R16, desc[UR4][R10.64+-0x18] ;  /* 0xffffe8040a107981 */ /* 0x000f22000c1e1b00 */
[----:B---3--:R-:W-:Y:S01]  /*0450*/  IMAD.WIDE R26, R27, 0x8, R12 ;  /* 0x000000081b1a7825 */ /* 0x008fe200078e020c */
[----:B-----5:R-:W-:Y:S02]  /*0460*/  DFMA R18, R18, R14, R22 ;  /* 0x0000000e1212722b */ /* 0x020fe40000000016 */
[----:B------:R-:W2:Y:S04]  /*0470*/  LDG.E R15, desc[UR4][R28.64+-0x4] ;  /* 0xfffffc041c0f7981 */ /* 0x000ea8000c1e1900 */
[----:B------:R-:W3:Y:S02]  /*0480*/  LDG.E.64 R22, desc[UR4][R10.64+-0x10] ;  /* 0xfffff0040a167981 */ /* 0x000ee4000c1e1b00 */
[----:B----4-:R-:W-:-:S02]  /*0490*/  DFMA R20, R16, R20, R18 ;  /* 0x000000141014722b */ /* 0x010fc40000000012 */
[----:B------:R-:W3:Y:S04]  /*04a0*/  LDG.E.64 R16, desc[UR4][R26.64] ;  /* 0x000000041a107981 */ /* 0x000ee8000c1e1b00 */
[----:B------:R-:W4:Y:S04]  /*04b0*/  LDG.E R19, desc[UR4][R28.64] ;  /* 0x000000041c137981 */ /* 0x000f28000c1e1900 */
[----:B------:R-:W5:Y:S01]  /*04c0*/  LDG.E R27, desc[UR4][R28.64+0x8] ;  /* 0x000008041c1b7981 */ /* 0x000f62000c1e1900 */
[----:B--2---:R-:W-:Y:S01]  /*04d0*/  IMAD.WIDE R14, R15, 0x8, R12 ;  /* 0x000000080f0e7825 */ /* 0x004fe200078e020c */
[----:B---3--:R-:W-:-:S02]  /*04e0*/  DFMA R22, R22, R16, R20 ;  /* 0x000000101616722b */ /* 0x008fc40000000014 */
[----:B------:R-:W2:Y:S04]  /*04f0*/  LDG.E.64 R20, desc[UR4][R10.64+-0x8] ;  /* 0xfffff8040a147981 */ /* 0x000ea8000c1e1b00 */
[----:B------:R-:W2:Y:S01]  /*0500*/  LDG.E.64 R16, desc[UR4][R14.64] ;  /* 0x000000040e107981 */ /* 0x000ea2000c1e1b00 */
[----:B----4-:R-:W-:-:S06]  /*0510*/  IMAD.WIDE R18, R19, 0x8, R12 ;  /* 0x0000000813127825 */ /* 0x010fcc00078e020c */
[----:B------:R-:W3:Y:S04]  /*0520*/  LDG.E.64 R18, desc[UR4][R18.64] ;  /* 0x0000000412127981 */ /* 0x000ee8000c1e1b00 */
[----:B------:R-:W3:Y:S01]  /*0530*/  LDG.E.64 R14, desc[UR4][R10.64] ;  /* 0x000000040a0e7981 */ /* 0x000ee2000c1e1b00 */
[----:B--2---:R-:W-:Y:S01]  /*0540*/  DFMA R20, R20, R16, R22 ;  /* 0x000000101414722b */ /* 0x004fe20000000016 */
[--C-:B------:R-:W-:Y:S02]  /*0550*/  IMAD.WIDE R16, R25, 0x8, R12.reuse ;  /* 0x0000000819107825 */ /* 0x100fe400078e020c */
[----:B------:R-:W2:Y:S02]  /*0560*/  LDG.E.64 R22, desc[UR4][R10.64+0x18] ;  /* 0x000018040a167981 */ /* 0x000ea4000c1e1b00 */
[----:B-----5:R-:W-:-:S02]  /*0570*/  IMAD.WIDE R26, R27, 0x8, R12 ;  /* 0x000000081b1a7825 */ /* 0x020fc400078e020c */
[----:B------:R-:W4:Y:S01]  /*0580*/  LDG.E R25, desc[UR4][R28.64+0x10] ;  /* 0x000010041c197981 */ /* 0x000f22000c1e1900 */
[----:B---3--:R-:W-:-:S03]  /*0590*/  DFMA R18, R14, R18, R20 ;  /* 0x000000120e12722b */ /* 0x008fc60000000014 */
[----:B------:R-:W3:Y:S04]  /*05a0*/  LDG.E.64 R16, desc[UR4][R16.64] ;  /* 0x0000000410107981 */ /* 0x000ee8000c1e1b00 */
[----:B------:R-:W3:Y:S04]  /*05b0*/  LDG.E.64 R20, desc[UR4][R10.64+0x8] ;  /* 0x000008040a147981 */ /* 0x000ee8000c1e1b00 */
[----:B------:R-:W5:Y:S01]  /*05c0*/  LDG.E R15, desc[UR4][R28.64+0xc] ;  /* 0x00000c041c0f7981 */ /* 0x000f62000c1e1900 */
[----:B---3--:R-:W-:-:S03]  /*05d0*/  DFMA R20, R20, R16, R18 ;  /* 0x000000101414722b */ /* 0x008fc60000000012 */
[----:B------:R-:W3:Y:S01]  /*05e0*/  LDG.E.64 R18, desc[UR4][R10.64+0x10] ;  /* 0x000010040a127981 */ /* 0x000ee2000c1e1b00 */
[----:B-----5:R-:W-:-:S03]  /*05f0*/  IMAD.WIDE R14, R15, 0x8, R12 ;  /* 0x000000080f0e7825 */ /* 0x020fc600078e020c */
[----:B------:R-:W3:Y:S04]  /*0600*/  LDG.E.64 R16, desc[UR4][R26.64] ;  /* 0x000000041a107981 */ /* 0x000ee8000c1e1b00 */
[----:B------:R-:W2:Y:S04]  /*0610*/  LDG.E.64 R14, desc[UR4][R14.64] ;  /* 0x000000040e0e7981 */ /* 0x000ea8000c1e1b00 */
[----:B------:R-:W5:Y:S01]  /*0620*/  LDG.E R27, desc[UR4][R28.64+0x18] ;  /* 0x000018041c1b7981 */ /* 0x000f62000c1e1900 */
[----:B---3--:R-:W-:-:S03]  /*0630*/  DFMA R18, R18, R16, R20 ;  /* 0x000000101212722b */ /* 0x008fc60000000014 */
[----:B------:R-:W3:Y:S01]  /*0640*/  LDG.E R21, desc[UR4][R28.64+0x14] ;  /* 0x000014041c157981 */ /* 0x000ee2000c1e1900 */
[----:B----4-:R-:W-:-:S03]  /*0650*/  IMAD.WIDE R16, R25, 0x8, R12 ;  /* 0x0000000819107825 */ /* 0x010fc600078e020c */
[----:B------:R-:W4:Y:S01]  /*0660*/  LDG.E R25, desc[UR4][R28.64+0x1c] ;  /* 0x00001c041c197981 */ /* 0x000f22000c1e1900 */
[----:B--2---:R-:W-:-:S03]  /*0670*/  DFMA R22, R22, R14, R18 ;  /* 0x0000000e1616722b */ /* 0x004fc60000000012 */
[----:B------:R-:W2:Y:S04]  /*0680*/  LDG.E.64 R14, desc[UR4][R10.64+0x20] ;  /* 0x000020040a0e7981 */ /* 0x000ea8000c1e1b00 */
[----:B------:R-:W2:Y:S04]  /*0690*/  LDG.E.64 R16, desc[UR4][R16.64] ;  /* 0x0000000410107981 */ /* 0x000ea8000c1e1b00 */
[----:B------:R-:W4:Y:S01]  /*06a0*/  LDG.E.64 R18, desc[UR4][R10.64+0x28] ;  /* 0x000028040a127981 */ /* 0x000f22000c1e1b00 */
[----:B---3--:R-:W-:-:S06]  /*06b0*/  IMAD.WIDE R20, R21, 0x8, R12 ;  /* 0x0000000815147825 */ /* 0x008fcc00078e020c */
[----:B------:R-:W3:Y:S01]  /*06c0*/  LDG.E.64 R20, desc[UR4][R20.64] ;  /* 0x0000000414147981 */ /* 0x000ee2000c1e1b00 */
[----:B--2---:R-:W-:Y:S01]  /*06d0*/  DFMA R14, R14, R16, R22 ;  /* 0x000000100e0e722b */ /* 0x004fe20000000016 */
[--C-:B-----5:R-:W-:Y:S02]  /*06e0*/  IMAD.WIDE R22, R27, 0x8, R12.reuse ;  /* 0x000000081b167825 */ /* 0x120fe400078e020c */
[----:B------:R-:W2:Y:S02]  /*06f0*/  LDG.E.64 R16, desc[UR4][R10.64+0x30] ;  /* 0x000030040a107981 */ /* 0x000ea4000c1e1b00 */
[----:B----4-:R-:W-:Y:S02]  /*0700*/  IMAD.WIDE R12, R25, 0x8, R12 ;  /* 0x00000008190c7825 */ /* 0x010fe400078e020c */
[----:B------:R-:W4:Y:S04]  /*0710*/  LDG.E.64 R26, desc[UR4][R10.64+0x38] ;  /* 0x000038040a1a7981 */ /* 0x000f28000c1e1b00 */
[----:B------:R-:W2:Y:S04]  /*0720*/  LDG.E.64 R22, desc[UR4][R22.64] ;  /* 0x0000000416167981 */ /* 0x000ea8000c1e1b00 */
[----:B------:R-:W4:Y:S01]  /*0730*/  LDG.E.64 R12, desc[UR4][R12.64] ;  /* 0x000000040c0c7981 */ /* 0x000f22000c1e1b00 */
[----:B------:R-:W-:-:S04]  /*0740*/  IADD3 R3, PT, PT, R3, 0x10, RZ ;  /* 0x0000001003037810 */ /* 0x000fc80007ffe0ff */
[----:B------:R-:W-:Y:S02]  /*0750*/  ISETP.NE.AND P1, PT, R3, RZ, PT ;  /* 0x000000ff0300720c */ /* 0x000fe40003f25270 */
[----:B------:R-:W-:Y:S01]  /*0760*/  IADD3 R2, PT, PT, R2, 0x10, RZ ;  /* 0x0000001002027810 */ /* 0x000fe20007ffe0ff */
[----:B---3--:R-:W-:-:S08]  /*0770*/  DFMA R14, R18, R20, R14 ;  /* 0x00000014120e722b */ /* 0x008fd0000000000e */
[----:B--2---:R-:W-:-:S08]  /*0780*/  DFMA R14, R16, R22, R14 ;  /* 0x00000016100e722b */ /* 0x004fd0000000000e */
[----:B----4-:R-:W-:Y:S01]  /*0790*/  DFMA R26, R26, R12, R14 ;  /* 0x0000000c1a1a722b */ /* 0x010fe2000000000e */
[----:B------:R-:W-:Y:S10]  /*07a0*/  @P1 BRA `(.L_x_4) ;  /* 0xfffffff800a41947 */ /* 0x000ff4000383ffff */
.L_x_3:
[----:B------:R-:W-:Y:S05]  /*07b0*/  BSYNC.RECONVERGENT B1 ;  /* 0x0000000000017941 */ /* 0x000fea0003800200 */
.L_x_2:
[----:B------:R-:W-:Y:S05]  /*07c0*/  @!P0 BRA `(.L_x_1) ;  /* 0x0000000400948947 */ /* 0x000fea0003800000 */
[----:B------:R-:W-:Y:S01]  /*07d0*/  ISETP.GE.U32.AND P0, PT, R5, 0x8, PT ;  /* 0x000000080500780c */ /* 0x000fe20003f06070 */
[----:B------:R-:W-:Y:S01]  /*07e0*/  BSSY.RECONVERGENT B1, `(.L_x_5) ;  /* 0x0000032000017945 */ /* 0x000fe20003800200 */
[----:B------:R-:W-:-:S04]  /*07f0*/  LOP3.LUT R3, R4, 0x7, RZ, 0xc0, !PT ;  /* 0x0000000704037812 */ /* 0x000fc800078ec0ff */
[----:B------:R-:W-:-:S07]  /*0800*/  ISETP.NE.AND P1, PT, R3, RZ, PT ;  /* 0x000000ff0300720c */ /* 0x000fce0003f25270 */
[----:B------:R-:W-:Y:S06]  /*0810*/  @!P0 BRA `(.L_x_6) ;  /* 0x0000000000b88947 */ /* 0x000fec0003800000 */
[----:B------:R-:W0:Y:S08]  /*0820*/  LDC.64 R28, c[0x0][0x3a0] ;  /* 0x0000e800ff1c7b82 */ /* 0x000e300000000a00 */
[----:B------:R-:W1:Y:S08]  /*0830*/  LDC.64 R6, c[0x0][0x390] ;  /* 0x0000e400ff067b82 */ /* 0x000e700000000a00 */
[----:B------:R-:W2:Y:S01]  /*0840*/  LDC.64 R8, c[0x0][0x388] ;  /* 0x0000e200ff087b82 */ /* 0x000ea20000000a00 */
[----:B0-----:R-:W-:-:S05]  /*0850*/  IMAD.WIDE R28, R2, 0x4, R28 ;  /* 0x00000004021c7825 */ /* 0x001fca00078e021c */
[----:B------:R-:W2:Y:S04]  /*0860*/  LDG.E R25, desc[UR4][R28.64] ;  /* 0x000000041c197981 */ /* 0x000ea8000c1e1900 */
[----:B------:R-:W3:Y:S01]  /*0870*/  LDG.E R23, desc[UR4][R28.64+0x4] ;  /* 0x000004041c177981 */ /* 0x000ee2000c1e1900 */
[----:B-1----:R-:W-:-:S03]  /*0880*/  IMAD.WIDE R6, R2, 0x8, R6 ;  /* 0x0000000802067825 */ /* 0x002fc600078e0206 */
[----:B------:R-:W4:Y:S04]  /*0890*/  LDG.E R21, desc[UR4][R28.64+0x8] ;  /* 0x000008041c157981 */ /* 0x000f28000c1e1900 */
[----:B------:R-:W5:Y:S04]  /*08a0*/  LDG.E.64 R16, desc[UR4][R6.64] ;  /* 0x0000000406107981 */ /* 0x000f68000c1e1b00 */
[----:B------:R-:W5:Y:S04]  /*08b0*/  LDG.E R11, desc[UR4][R28.64+0xc] ;  /* 0x00000c041c0b7981 */ /* 0x000f68000c1e1900 */
[----:B------:R-:W5:Y:S04]  /*08c0*/  LDG.E.64 R12, desc[UR4][R6.64+0x8] ;  /* 0x00000804060c7981 */ /* 0x000f68000c1e1b00 */
[----:B------:R-:W5:Y:S04]  /*08d0*/  LDG.E R15, desc[UR4][R28.64+0x10] ;  /* 0x000010041c0f7981 */ /* 0x000f68000c1e1900 */
[----:B------:R-:W5:Y:S01]  /*08e0*/  LDG.E R5, desc[UR4][R28.64+0x1c] ;  /* 0x00001c041c057981 */ /* 0x000f62000c1e1900 */
[----:B--2---:R-:W-:-:S05]  /*08f0*/  IMAD.WIDE R24, R25, 0x8, R8 ;  /* 0x0000000819187825 */ /* 0x004fca00078e0208 */
[----:B------:R-:W2:Y:S01]  /*0900*/  LDG.E.64 R18, desc[UR4][R24.64] ;  /* 0x0000000418127981 */ /* 0x000ea2000c1e1b00 */
[----:B---3--:R-:W-:-:S06]  /*0910*/  IMAD.WIDE R22, R23, 0x8, R8 ;  /* 0x0000000817167825 */ /* 0x008fcc00078e0208 */
[----:B------:R-:W3:Y:S01]  /*0920*/  LDG.E.64 R22, desc[UR4][R22.64] ;  /* 0x0000000416167981 */ /* 0x000ee2000c1e1b00 */
[----:B----4-:R-:W-:-:S03]  /*0930*/  IMAD.WIDE R20, R21, 0x8, R8 ;  /* 0x0000000815147825 */ /* 0x010fc600078e0208 */
[----:B------:R-:W4:Y:S04]  /*0940*/  LDG.E R25, desc[UR4][R28.64+0x18] ;  /* 0x000018041c197981 */ /* 0x000f28000c1e1900 */
[----:B------:R-:W4:Y:S01]  /*0950*/  LDG.E.64 R20, desc[UR4][R20.64] ;  /* 0x0000000414147981 */ /* 0x000f22000c1e1b00 */
[----:B-----5:R-:W-:-:S06]  /*0960*/  IMAD.WIDE R10, R11, 0x8, R8 ;  /* 0x000000080b0a7825 */ /* 0x020fcc00078e0208 */
[----:B------:R-:W5:Y:S01]  /*0970*/  LDG.E.64 R10, desc[UR4][R10.64] ;  /* 0x000000040a0a7981 */ /* 0x000f62000c1e1b00 */
[----:B--2---:R-:W-:-:S03]  /*0980*/  DFMA R16, R16, R18, R26 ;  /* 0x000000121010722b */ /* 0x004fc6000000001a */
[----:B------:R-:W2:Y:S04]  /*0990*/  LDG.E.64 R18, desc[UR4][R6.64+0x10] ;  /* 0x0000100406127981 */ /* 0x000ea8000c1e1b00 */
[----:B------:R-:W5:Y:S01]  /*09a0*/  LDG.E R27, desc[UR4][R28.64+0x14] ;  /* 0x000014041c1b7981 */ /* 0x000f62000c1e1900 */
[----:B---3--:R-:W-:-:S03]  /*09b0*/  DFMA R22, R12, R22, R16 ;  /* 0x000000160c16722b */ /* 0x008fc60000000010 */
[----:B------:R-:W3:Y:S01]  /*09c0*/  LDG.E.64 R12, desc[UR4][R6.64+0x18] ;  /* 0x00001804060c7981 */ /* 0x000ee2000c1e1b00 */
[----:B------:R-:W-:-:S03]  /*09d0*/  IMAD.WIDE R14, R15, 0x8, R8 ;  /* 0x000000080f0e7825 */ /* 0x000fc600078e0208 */
[----:B------:R-:W3:Y:S04]  /*09e0*/  LDG.E.64 R16, desc[UR4][R6.64+0x20] ;  /* 0x0000200406107981 */ /* 0x000ee8000c1e1b00 */
[----:B------:R-:W3:Y:S01]  /*09f0*/  LDG.E.64 R14, desc[UR4][R14.64] ;  /* 0x000000040e0e7981 */ /* 0x000ee2000c1e1b00 */
[----:B----4-:R-:W-:-:S06]  /*0a00*/  IMAD.WIDE R24, R25, 0x8, R8 ;  /* 0x0000000819187825 */ /* 0x010fcc00078e0208 */
[----:B------:R-:W4:Y:S01]  /*0a10*/  LDG.E.64 R24, desc[UR4][R24.64] ;  /* 0x0000000418187981 */ /* 0x000f22000c1e1b00 */
[----:B--2---:R-:W-:-:S03]  /*0a20*/  DFMA R18, R18, R20, R22 ;  /* 0x000000141212722b */ /* 0x004fc60000000016 */
[----:B------:R-:W2:Y:S01]  /*0a30*/  LDG.E.64 R20, desc[UR4][R6.64+0x28] ;  /* 0x0000280406147981 */ /* 0x000ea2000c1e1b00 */
[----:B-----5:R-:W-:-:S03]  /*0a40*/  IMAD.WIDE R22, R27, 0x8, R8 ;  /* 0x000000081b167825 */ /* 0x020fc600078e0208 */
[----:B------:R-:W5:Y:S04]  /*0a50*/  LDG.E.64 R26, desc[UR4][R6.64+0x38] ;  /* 0x00003804061a7981 */ /* 0x000f68000c1e1b00 */
[----:B------:R-:W2:Y:S01]  /*0a60*/  LDG.E.64 R22, desc[UR4][R22.64] ;  /* 0x0000000416167981 */ /* 0x000ea2000c1e1b00 */
[----:B---3--:R-:W-:Y:S01]  /*0a70*/  DFMA R12, R12, R10, R18 ;  /* 0x0000000a0c0c722b */ /* 0x008fe20000000012 */
[----:B------:R-:W-:Y:S02]  /*0a80*/  IMAD.WIDE R8, R5, 0x8, R8 ;  /* 0x0000000805087825 */ /* 0x000fe400078e0208 */
[----:B------:R-:W4:Y:S04]  /*0a90*/  LDG.E.64 R10, desc[UR4][R6.64+0x30] ;  /* 0x00003004060a7981 */ /* 0x000f28000c1e1b00 */
[----:B------:R-:W5:Y:S01]  /*0aa0*/  LDG.E.64 R8, desc[UR4][R8.64] ;  /* 0x0000000408087981 */ /* 0x000f62000c1e1b00 */
[----:B------:R-:W-:Y:S01]  /*0ab0*/  DFMA R12, R16, R14, R12 ;  /* 0x0000000e100c722b */ /* 0x000fe2000000000c */
[----:B------:R-:W-:-:S07]  /*0ac0*/  IADD3 R2, PT, PT, R2, 0x8, RZ ;  /* 0x0000000802027810 */ /* 0x000fce0007ffe0ff */
[----:B--2---:R-:W-:-:S08]  /*0ad0*/  DFMA R12, R20, R22, R12 ;  /* 0x00000016140c722b */ /* 0x004fd0000000000c */
[----:B----4-:R-:W-:-:S08]  /*0ae0*/  DFMA R10, R10, R24, R12 ;  /* 0x000000180a0a722b */ /* 0x010fd0000000000c */
[----:B-----5:R-:W-:-:S11]  /*0af0*/  DFMA R26, R26, R8, R10 ;  /* 0x000000081a1a722b */ /* 0x020fd6000000000a */
.L_x_6:
[----:B------:R-:W-:Y:S05]  /*0b00*/  BSYNC.RECONVERGENT B1 ;  /* 0x0000000000017941 */ /* 0x000fea0003800200 */
.L_x_5:
        /* <DEDUP_REMOVED lines=10> */
[----:B------:R-:W1:Y:S04]  /*0bb0*/  LDG.E R15, desc[UR4][R4.64] ;  /* 0x00000004040f7981 */ /* 0x000e68000c1e1900 */
[----:B------:R-:W3:Y:S04]  /*0bc0*/  LDG.E R11, desc[UR4][R4.64+0x4] ;  /* 0x00000404040b7981 */ /* 0x000ee8000c1e1900 */
[----:B------:R-:W4:Y:S04]  /*0bd0*/  LDG.E R7, desc[UR4][R4.64+0x8] ;  /* 0x0000080404077981 */ /* 0x000f28000c1e1900 */
[----:B------:R-:W5:Y:S01]  /*0be0*/  LDG.E R3, desc[UR4][R4.64+0xc] ;  /* 0x00000c0404037981 */ /* 0x000f62000c1e1900 */
[----:B--2---:R-:W-:-:S05]  /*0bf0*/  IMAD.WIDE R20, R2, 0x8, R20 ;  /* 0x0000000802147825 */ /* 0x004fca00078e0214 */
[----:B------:R-:W2:Y:S04]  /*0c00*/  LDG.E.64 R12, desc[UR4][R20.64] ;  /* 0x00000004140c7981 */ /* 0x000ea8000c1e1b00 */
[----:B------:R-:W2:Y:S04]  /*0c10*/  LDG.E.64 R8, desc[UR4][R20.64+0x8] ;  /* 0x0000080414087981 */ /* 0x000ea8000c1e1b00 */
[----:B------:R-:W2:Y:S01]  /*0c20*/  LDG.E.64 R4, desc[UR4][R20.64+0x10] ;  /* 0x0000100414047981 */ /* 0x000ea2000c1e1b00 */
[----:B-1----:R-:W-:-:S04]  /*0c30*/  IMAD.WIDE R14, R15, 0x8, R18 ;  /* 0x000000080f0e7825 */ /* 0x002fc800078e0212 */
[--C-:B---3--:R-:W-:Y:S02]  /*0c40*/  IMAD.WIDE R10, R11, 0x8, R18.reuse ;  /* 0x000000080b0a7825 */ /* 0x108fe400078e0212 */
[----:B------:R-:W2:Y:S02]  /*0c50*/  LDG.E.64 R14, desc[UR4][R14.64] ;  /* 0x000000040e0e7981 */ /* 0x000ea4000c1e1b00 */
[--C-:B----4-:R-:W-:Y:S02]  /*0c60*/  IMAD.WIDE R6, R7, 0x8, R18.reuse ;  /* 0x0000000807067825 */ /* 0x110fe400078e0212 */
[----:B------:R-:W3:Y:S02]  /*0c70*/  LDG.E.64 R10, desc[UR4][R10.64] ;  /* 0x000000040a0a7981 */ /* 0x000ee4000c1e1b00 */
[----:B-----5:R-:W-:Y:S02]  /*0c80*/  IMAD.WIDE R22, R3, 0x8, R18 ;  /* 0x0000000803167825 */ /* 0x020fe400078e0212 */
[----:B------:R-:W4:Y:S04]  /*0c90*/  LDG.E.64 R6, desc[UR4][R6.64] ;  /* 0x0000000406067981 */ /* 0x000f28000c1e1b00 */
[----:B------:R-:W5:Y:S04]  /*0ca0*/  LDG.E.64 R18, desc[UR4][R20.64+0x18] ;  /* 0x0000180414127981 */ /* 0x000f68000c1e1b00 */
[----:B------:R-:W5:Y:S01]  /*0cb0*/  LDG.E.64 R22, desc[UR4][R22.64] ;  /* 0x0000000416167981 */ /* 0x000f62000c1e1b00 */
[----:B------:R-:W-:Y:S01]  /*0cc0*/  IADD3 R2, PT, PT, R2, 0x4, RZ ;  /* 0x0000000402027810 */ /* 0x000fe20007ffe0ff */
[----:B--2---:R-:W-:-:S08]  /*0cd0*/  DFMA R12, R12, R14, R26 ;  /* 0x0000000e0c0c722b */ /* 0x004fd0000000001a */
[----:B---3--:R-:W-:-:S08]  /*0ce0*/  DFMA R8, R8, R10, R12 ;  /* 0x0000000a0808722b */ /* 0x008fd0000000000c */
[----:B----4-:R-:W-:-:S08]  /*0cf0*/  DFMA R4, R4, R6, R8 ;  /* 0x000000060404722b */ /* 0x010fd00000000008 */
[----:B-----5:R-:W-:-:S11]  /*0d00*/  DFMA R26, R18, R22, R4 ;  /* 0x00000016121a722b */ /* 0x020fd60000000004 */
.L_x_8:
[----:B------:R-:W-:Y:S05]  /*0d10*/  BSYNC.RECONVERGENT B1 ;  /* 0x0000000000017941 */ /* 0x000fea0003800200 */
.L_x_7:
[----:B------:R-:W-:Y:S05]  /*0d20*/  @!P1 BRA `(.L_x_1) ;  /* 0x00000000003c9947 */ /* 0x000fea0003800000 */
[----:B------:R-:W0:Y:S01]  /*0d30*/  LDC.64 R14, c[0x0][0x388] ;  /* 0x0000e200ff0e7b82 */ /* 0x000e220000000a00 */
[----:B------:R-:W-:-:S07]  /*0d40*/  IADD3 R16, PT, PT, -R16, RZ, RZ ;  /* 0x000000ff10107210 */ /* 0x000fce0007ffe1ff */
[----:B------:R-:W1:Y:S08]  /*0d50*/  LDC.64 R10, c[0x0][0x3a0] ;  /* 0x0000e800ff0a7b82 */ /* 0x000e700000000a00 */
[----:B------:R-:W2:Y:S02]  /*0d60*/  LDC.64 R12, c[0x0][0x390] ;  /* 0x0000e400ff0c7b82 */ /* 0x000ea40000000a00 */
.L_x_9:
[----:B-1----:R-:W-:-:S06]  /*0d70*/  IMAD.WIDE R4, R2, 0x4, R10 ;  /* 0x0000000402047825 */ /* 0x002fcc00078e020a */
[----:B------:R-:W0:Y:S01]  /*0d80*/  LDG.E R5, desc[UR4][R4.64] ;  /* 0x0000000404057981 */ /* 0x000e22000c1e1900 */
[----:B--2---:R-:W-:-:S06]  /*0d90*/  IMAD.WIDE R6, R2, 0x8, R12 ;  /* 0x0000000802067825 */ /* 0x004fcc00078e020c */
[----:B------:R-:W2:Y:S01]  /*0da0*/  LDG.E.64 R6, desc[UR4][R6.64] ;  /* 0x0000000406067981 */ /* 0x000ea2000c1e1b00 */
[----:B------:R-:W-:Y:S01]  /*0db0*/  IADD3 R16, PT, PT, R16, 0x1, RZ ;  /* 0x0000000110107810 */ /* 0x000fe20007ffe0ff */
[----:B0-----:R-:W-:-:S06]  /*0dc0*/  IMAD.WIDE R8, R5, 0x8, R14 ;  /* 0x0000000805087825 */ /* 0x001fcc00078e020e */
[----:B------:R-:W2:Y:S01]  /*0dd0*/  LDG.E.64 R8, desc[UR4][R8.64] ;  /* 0x0000000408087981 */ /* 0x000ea2000c1e1b00 */
[----:B------:R-:W-:Y:S02]  /*0de0*/  ISETP.NE.AND P0, PT, R16, RZ, PT ;  /* 0x000000ff1000720c */ /* 0x000fe40003f05270 */
[----:B------:R-:W-:Y:S01]  /*0df0*/  IADD3 R2, PT, PT, R2, 0x1, RZ ;  /* 0x0000000102027810 */ /* 0x000fe20007ffe0ff */
[----:B--2---:R-:W-:-:S10]  /*0e00*/  DFMA R26, R6, R8, R26 ;  /* 0x00000008061a722b */ /* 0x004fd4000000001a */
[----:B------:R-:W-:Y:S05]  /*0e10*/  @P0 BRA `(.L_x_9) ;  /* 0xfffffffc00d40947 */ /* 0x000fea000383ffff */
.L_x_1:
[----:B------:R-:W-:Y:S05]  /*0e20*/  BSYNC.RECONVERGENT B0 ;  /* 0x0000000000007941 */ /* 0x000fea0003800200 */
.L_x_0:
[----:B------:R-:W0:Y:S02]  /*0e30*/  LDC.64 R2, c[0x0][0x388] ;  /* 0x0000e200ff027b82 */ /* 0x000e240000000a00 */
[----:B0-----:R-:W-:-:S05]  /*0e40*/  IMAD.WIDE R2, R0, 0x8, R2 ;  /* 0x0000000800027825 */ /* 0x001fca00078e0202 */
[----:B------:R-:W2:Y:S02]  /*0e50*/  LDG.E.64 R4, desc[UR4][R2.64] ;  /* 0x0000000402047981 */ /* 0x000ea4000c1e1b00 */
[----:B--2---:R-:W-:-:S07]  /*0e60*/  DADD R4, R4, -R26 ;  /* 0x0000000004047229 */ /* 0x004fce000000081a */
[----:B------:R-:W-:Y:S01]  /*0e70*/  STG.E.64 desc[UR4][R2.64], R4 ;  /* 0x0000000402007986 */ /* 0x000fe2000c101b04 */
[----:B------:R-:W-:Y:S05]  /*0e80*/  EXIT ;  /* 0x000000000000794d */ /* 0x000fea0003800000 */
.L_x_10:
[----:B------:R-:W-:-:S00]  /*0e90*/  BRA `(.L_x_10) ;  /* 0xfffffffc00fc7947 */ /* 0x000fc0000383ffff */
[----:B------:R-:W-:-:S00]  /*0ea0*/  NOP ;  /* 0x0000000000007918 */ /* 0x000fc00000000000 */
        /* <DEDUP_REMOVED lines=13> */
.L_x_34:


//--------------------- .text.udsol_kernel        --------------------------
	.section	.text.udsol_kernel,"ax",@progbits
	.align	128
        .global         udsol_kernel
        .type           udsol_kernel,@function
        .size           udsol_kernel,(.L_x_33 - udsol_kernel)
        .other          udsol_kernel,@"STO_CUDA_ENTRY STV_DEFAULT"
udsol_kernel:
.text.udsol_kernel:
        /* <DEDUP_REMOVED lines=8> */
[----:B------:R-:W-:Y:S01]  /*0080*/  UIADD3 UR4, UPT, UPT, UR4, -0x1, URZ ;  /* 0xffffffff04047890 */ /* 0x000fe2000fffe0ff */
[----:B------:R-:W0:Y:S05]  /*0090*/  LDCU.64 UR6, c[0x0][0x358] ;  /* 0x00006b00ff0677ac */ /* 0x000e2a0008000a00 */
[----:B------:R-:W-:-:S13]  /*00a0*/  ISETP.NE.AND P0, PT, R0, UR4, PT ;  /* 0x0000000400007c0c */ /* 0x000fda000bf05270 */
[----:B0-----:R-:W-:Y:S05]  /*00b0*/  @P0 BRA `(.L_x_11) ;  /* 0x00000000007c0947 */ /* 0x001fea0003800000 */
[----:B------:R-:W0:Y:S08]  /*00c0*/  LDC.64 R2, c[0x0][0x3a0] ;  /* 0x0000e800ff027b82 */ /* 0x000e300000000a00 */
[----:B------:R-:W1:Y:S08]  /*00d0*/  LDC.64 R4, c[0x0][0x398] ;  /* 0x0000e600ff047b82 */ /* 0x000e700000000a00 */
[----:B------:R-:W2:Y:S01]  /*00e0*/  LDC.64 R6, c[0x0][0x390] ;  /* 0x0000e400ff067b82 */ /* 0x000ea20000000a00 */
[----:B0-----:R-:W-:-:S06]  /*00f0*/  IMAD.WIDE R2, R0, 0x4, R2 ;  /* 0x0000000400027825 */ /* 0x001fcc00078e0202 */
[----:B------:R-:W1:Y:S01]  /*0100*/  LDG.E R3, desc[UR6][R2.64] ;  /* 0x0000000602037981 */ /* 0x000e62000c1e1900 */
[----:B--2---:R-:W-:-:S06]  /*0110*/  IMAD.WIDE R6, R0, 0x8, R6 ;  /* 0x0000000800067825 */ /* 0x004fcc00078e0206 */
[----:B------:R-:W2:Y:S01]  /*0120*/  LDG.E.64 R6, desc[UR6][R6.64] ;  /* 0x0000000606067981 */ /* 0x000ea2000c1e1b00 */
[----:B-1----:R-:W-:-:S06]  /*0130*/  IMAD.WIDE R4, R3, 0x8, R4 ;  /* 0x0000000803047825 */ /* 0x002fcc00078e0204 */
[----:B------:R-:W3:Y:S01]  /*0140*/  LDG.E.64 R4, desc[UR6][R4.64] ;  /* 0x0000000604047981 */ /* 0x000ee2000c1e1b00 */
[----:B------:R-:W-:Y:S01]  /*0150*/  IMAD.MOV.U32 R8, RZ, RZ, 0x1 ;  /* 0x00000001ff087424 */ /* 0x000fe200078e00ff */
[----:B--2---:R-:W-:Y:S01]  /*0160*/  FSETP.GEU.AND P1, PT, |R7|, 6.5827683646048100446e-37, PT ;  /* 0x036000000700780b */ /* 0x004fe20003f2e200 */
[----:B------:R-:W-:Y:S01]  /*0170*/  BSSY.RECONVERGENT B0, `(.L_x_12) ;  /* 0x000000f000007945 */ /* 0x000fe20003800200 */
[----:B---3--:R-:W0:Y:S03]  /*0180*/  MUFU.RCP64H R9, R5 ;  /* 0x0000000500097308 */ /* 0x008e260000001800 */
[----:B0-----:R-:W-:-:S08]  /*0190*/  DFMA R10, -R4, R8, 1 ;  /* 0x3ff00000040a742b */ /* 0x001fd00000000108 */
[----:B------:R-:W-:-:S08]  /*01a0*/  DFMA R10, R10, R10, R10 ;  /* 0x0000000a0a0a722b */ /* 0x000fd0000000000a */
[----:B------:R-:W-:-:S08]  /*01b0*/  DFMA R10, R8, R10, R8 ;  /* 0x0000000a080a722b */ /* 0x000fd00000000008 */
[----:B------:R-:W-:-:S08]  /*01c0*/  DFMA R2, -R4, R10, 1 ;  /* 0x3ff000000402742b */ /* 0x000fd0000000010a */
[----:B------:R-:W-:-:S08]  /*01d0*/  DFMA R2, R10, R2, R10 ;  /* 0x000000020a02722b */ /* 0x000fd0000000000a */
[----:B------:R-:W-:-:S08]  /*01e0*/  DMUL R8, R6, R2 ;  /* 0x0000000206087228 */ /* 0x000fd00000000000 */
[----:B------:R-:W-:-:S08]  /*01f0*/  DFMA R10, -R4, R8, R6 ;  /* 0x00000008040a722b */ /* 0x000fd00000000106 */
[----:B------:R-:W-:-:S10]  /*0200*/  DFMA R2, R2, R10, R8 ;  /* 0x0000000a0202722b */ /* 0x000fd40000000008 */
[----:B------:R-:W-:-:S05]  /*0210*/  FFMA R8, RZ, R5, R3 ;  /* 0x00000005ff087223 */ /* 0x000fca0000000003 */
[----:B------:R-:W-:-:S13]  /*0220*/  FSETP.GT.AND P0, PT, |R8|, 1.469367938527859385e-39, PT ;  /* 0x001000000800780b */ /* 0x000fda0003f04200 */
[----:B------:R-:W-:Y:S05]  /*0230*/  @P0 BRA P1, `(.L_x_13) ;  /* 0x0000000000080947 */ /* 0x000fea0000800000 */
[----:B------:R-:W-:-:S07]  /*0240*/  MOV R10, 0x260 ;  /* 0x00000260000a7802 */ /* 0x000fce0000000f00 */
[----:B------:R-:W-:Y:S05]  /*0250*/  CALL.REL.NOINC `($__internal_0_$__cuda_sm20_div_rn_f64_full) ;  /* 0x0000001000007944 */ /* 0x000fea0003c00000 */
.L_x_13:
[----:B------:R-:W-:Y:S05]  /*0260*/  BSYNC.RECONVERGENT B0 ;  /* 0x0000000000007941 */ /* 0x000fea0003800200 */
.L_x_12:
[----:B------:R-:W0:Y:S02]  /*0270*/  LDC.64 R4, c[0x0][0x388] ;  /* 0x0000e200ff047b82 */ /* 0x000e240000000a00 */
[----:B0-----:R-:W-:-:S05]  /*0280*/  IMAD.WIDE R4, R0, 0x8, R4 ;  /* 0x0000000800047825 */ /* 0x001fca00078e0204 */
[----:B------:R-:W-:Y:S01]  /*0290*/  STG.E.64 desc[UR6][R4.64], R2 ;  /* 0x0000000204007986 */ /* 0x000fe2000c101b06 */
[----:B------:R-:W-:Y:S05]  /*02a0*/  EXIT ;  /* 0x000000000000794d */ /* 0x000fea0003800000 */
.L_x_11:
[----:B------:R-:W0:Y:S08]  /*02b0*/  LDC.64 R2, c[0x0][0x3a0] ;  /* 0x0000e800ff027b82 */ /* 0x000e300000000a00 */
[----:B------:R-:W1:Y:S01]  /*02c0*/  LDC.64 R4, c[0x0][0x390] ;  /* 0x0000e400ff047b82 */ /* 0x000e620000000a00 */
[----:B0-----:R-:W-:-:S05]  /*02d0*/  IMAD.WIDE R6, R0, 0x4, R2 ;  /* 0x0000000400067825 */ /* 0x001fca00078e0202 */
[----:B------:R-:W2:Y:S04]  /*02e0*/  LDG.E R2, desc[UR6][R6.64] ;  /* 0x0000000606027981 */ /* 0x000ea8000c1e1900 */
[----:B------:R-:W3:Y:S01]  /*02f0*/  LDG.E R8, desc[UR6][R6.64+0x4] ;  /* 0x0000040606087981 */ /* 0x000ee2000c1e1900 */
[----:B-1----:R-:W-:-:S05]  /*0300*/  IMAD.WIDE R4, R0, 0x8, R4 ;  /* 0x0000000800047825 */ /* 0x002fca00078e0204 */
[----:B------:R0:W5:Y:S01]  /*0310*/  LDG.E.64 R24, desc[UR6][R4.64] ;  /* 0x0000000604187981 */ /* 0x000162000c1e1b00 */
[----:B------:R-:W-:Y:S01]  /*0320*/  BSSY.RECONVERGENT B0, `(.L_x_14) ;  /* 0x00000d8000007945 */ /* 0x000fe20003800200 */
[----:B--2---:R-:W-:-:S05]  /*0330*/  VIADD R3, R2, 0x1 ;  /* 0x0000000102037836 */ /* 0x004fca0000000000 */
[----:B---3--:R-:W-:-:S13]  /*0340*/  ISETP.GE.AND P0, PT, R3, R8, PT ;  /* 0x000000080300720c */ /* 0x008fda0003f06270 */
[----:B0-----:R-:W-:Y:S05]  /*0350*/  @P0 BRA `(.L_x_15) ;  /* 0x0000000c00500947 */ /* 0x001fea0003800000 */
[----:B------:R-:W-:Y:S01]  /*0360*/  VIADDMNMX R5, R2, 0x2, R8, !PT ;  /* 0x0000000202057846 */ /* 0x000fe20007800108 */
[----:B------:R-:W-:Y:S01]  /*0370*/  BSSY.RECONVERGENT B1, `(.L_x_16) ;  /* 0x000006b000017945 */ /* 0x000fe20003800200 */
[----:B------:R-:W-:Y:S02]  /*0380*/  LOP3.LUT R4, RZ, R2, RZ, 0x33, !PT ;  /* 0x00000002ff047212 */ /* 0x000fe400078e33ff */
[C---:B------:R-:W-:Y:S02]  /*0390*/  IADD3 R6, PT, PT, R5.reuse, -0x2, -R2 ;  /* 0xfffffffe05067810 */ /* 0x040fe40007ffe802 */
[----:B------:R-:W-:Y:S02]  /*03a0*/  IADD3 R4, PT, PT, R5, R4, RZ ;  /* 0x0000000405047210 */ /* 0x000fe40007ffe0ff */
[----:B------:R-:W-:Y:S02]  /*03b0*/  ISETP.GE.U32.AND P0, PT, R6, 0xf, PT ;  /* 0x0000000f0600780c */ /* 0x000fe40003f06070 */
[----:B------:R-:W-:-:S11]  /*03c0*/  LOP3.LUT R6, R4, 0xf, RZ, 0xc0, !PT ;  /* 0x0000000f04067812 */ /* 0x000fd600078ec0ff */
[----:B------:R-:W-:Y:S05]  /*03d0*/  @!P0 BRA `(.L_x_17) ;  /* 0x0000000400908947 */ /* 0x000fea0003800000 */
[----:B------:R-:W0:Y:S01]  /*03e0*/  LDC.64 R8, c[0x0][0x398] ;  /* 0x0000e600ff087b82 */ /* 0x000e220000000a00 */
[----:B------:R-:W-:Y:S01]  /*03f0*/  LOP3.LUT R7, R4, 0xfffffff0, RZ, 0xc0, !PT ;  /* 0xfffffff004077812 */ /* 0x000fe200078ec0ff */
[----:B------:R-:W-:Y:S01]  /*0400*/  BSSY.RECONVERGENT B2, `(.L_x_18) ;  /* 0x0000060000027945 */ /* 0x000fe20003800200 */
[----:B------:R-:W-:-:S03]  /*0410*/  MOV R5, R2 ;  /* 0x0000000200057202 */ /* 0x000fc60000000f00 */
[----:B------:R-:W-:Y:S02]  /*0420*/  IMAD.MOV R7, RZ, RZ, -R7 ;  /* 0x000000ffff077224 */ /* 0x000fe400078e0a07 */
[----:B------:R-:W1:Y:S01]  /*0430*/  LDC.64 R10, c[0x0][0x3a8] ;  /* 0x0000ea00ff0a7b82 */ /* 0x000e620000000a00 */
[----:B0-----:R-:W-:-:S05]  /*0440*/  IADD3 R8, P0, PT, R8, 0x40, RZ ;  /* 0x0000004008087810 */ /* 0x001fca0007f1e0ff */
[----:B------:R-:W-:Y:S01]  /*0450*/  IMAD.X R9, RZ, RZ, R9, P0 ;  /* 0x000000ffff097224 */ /* 0x000fe200000e0609 */
[----:B-1----:R-:W-:-:S05]  /*0460*/  IADD3 R10, P1, PT, R10, 0x20, RZ ;  /* 0x000000200a0a7810 */ /* 0x002fca0007f3e0ff */
[----:B------:R-:W-:-:S08]  /*0470*/  IMAD.X R11, RZ, RZ, R11, P1 ;  /* 0x000000ffff0b7224 */ /* 0x000fd000008e060b */
.L_x_19:
[C---:B------:R-:W-:Y:S01]  /*0480*/  IMAD.WIDE R14, R3.reuse, 0x4, R10 ;  /* 0x00000004030e7825 */ /* 0x040fe200078e020a */
[----:B------:R-:W0:Y:S04]  /*0490*/  LDC.64 R16, c[0x0][0x388] ;  /* 0x0000e200ff107b82 */ /* 0x000e280000000a00 */
[----:B------:R-:W0:Y:S01]  /*04a0*/  LDG.E R23, desc[UR6][R14.64+-0x20] ;  /* 0xffffe0060e177981 */ /* 0x000e22000c1e1900 */
[----:B------:R-:W-:-:S03]  /*04b0*/  IMAD.WIDE R12, R3, 0x8, R8 ;  /* 0x00000008030c7825 */ /* 0x000fc600078e0208 */
[----:B------:R-:W2:Y:S04]  /*04c0*/  LDG.E R29, desc[UR6][R14.64+-0x1c] ;  /* 0xffffe4060e1d7981 */ /* 0x000ea8000c1e1900 */
[----:B------:R-:W3:Y:S04]  /*04d0*/  LDG.E.64 R20, desc[UR6][R12.64+-0x40] ;  /* 0xffffc0060c147981 */ /* 0x000ee8000c1e1b00 */
[----:B------:R-:W4:Y:S01]  /*04e0*/  LDG.E R27, desc[UR6][R14.64+-0x18] ;  /* 0xffffe8060e1b7981 */ /* 0x000f22000c1e1900 */
[----:B0-----:R-:W-:-:S05]  /*04f0*/  IMAD.WIDE R22, R23, 0x8, R16 ;  /* 0x0000000817167825 */ /* 0x001fca00078e0210 */
[----:B------:R-:W3:Y:S01]  /*0500*/  LDG.E.64 R18, desc[UR6][R22.64] ;  /* 0x0000000616127981 */ /* 0x000ee2000c1e1b00 */
[----:B--2---:R-:W-:-:S04]  /*0510*/  IMAD.WIDE R28, R29, 0x8, R16 ;  /* 0x000000081d1c7825 */ /* 0x004fc800078e0210 */
[----:B----4-:R-:W-:Y:S01]  /*0520*/  IMAD.WIDE R26, R27, 0x8, R16 ;  /* 0x000000081b1a7825 */ /* 0x010fe200078e0210 */
[----:B------:R-:W2:Y:S05]  /*0530*/  LDG.E.64 R22, desc[UR6][R12.64+-0x30] ;  /* 0xffffd0060c167981 */ /* 0x000eaa000c1e1b00 */
[----:B------:R-:W2:Y:S01]  /*0540*/  LDG.E.64 R26, desc[UR6][R26.64] ;  /* 0x000000061a1a7981 */ /* 0x000ea2000c1e1b00 */
[----:B---3-5:R-:W-:-:S03]  /*0550*/  DFMA R24, -R20, R18, R24 ;  /* 0x000000121418722b */ /* 0x028fc60000000118 */
[----:B------:R-:W3:Y:S04]  /*0560*/  LDG.E.64 R20, desc[UR6][R12.64+-0x38] ;  /* 0xffffc8060c147981 */ /* 0x000ee8000c1e1b00 */
[----:B------:R-:W3:Y:S02]  /*0570*/  LDG.E.64 R18, desc[UR6][R28.64] ;  /* 0x000000061c127981 */ /* 0x000ee4000c1e1b00 */
[----:B---3--:R-:W-:Y:S02]  /*0580*/  DFMA R18, -R20, R18, R24 ;  /* 0x000000121412722b */ /* 0x008fe40000000118 */
[----:B------:R-:W3:Y:S04]  /*0590*/  LDG.E R21, desc[UR6][R14.64+-0x14] ;  /* 0xffffec060e157981 */ /* 0x000ee8000c1e1900 */
[----:B------:R-:W4:Y:S02]  /*05a0*/  LDG.E R25, desc[UR6][R14.64+-0x10] ;  /* 0xfffff0060e197981 */ /* 0x000f24000c1e1900 */
[----:B--2---:R-:W-:-:S02]  /*05b0*/  DFMA R22, -R22, R26, R18 ;  /* 0x0000001a1616722b */ /* 0x004fc40000000112 */
[----:B------:R-:W2:Y:S01]  /*05c0*/  LDG.E R27, desc[UR6][R14.64+-0x8] ;  /* 0xfffff8060e1b7981 */ /* 0x000ea2000c1e1900 */
[----:B---3--:R-:W-:-:S03]  /*05d0*/  IMAD.WIDE R28, R21, 0x8, R16 ;  /* 0x00000008151c7825 */ /* 0x008fc600078e0210 */
[----:B------:R-:W3:Y:S04]  /*05e0*/  LDG.E.64 R20, desc[UR6][R12.64+-0x28] ;  /* 0xffffd8060c147981 */ /* 0x000ee8000c1e1b00 */
[----:B------:R-:W3:Y:S01]  /*05f0*/  LDG.E.64 R18, desc[UR6][R28.64] ;  /* 0x000000061c127981 */ /* 0x000ee2000c1e1b00 */
[----:B----4-:R-:W-:-:S06]  /*0600*/  IMAD.WIDE R24, R25, 0x8, R16 ;  /* 0x0000000819187825 */ /* 0x010fcc00078e0210 */
[----:B------:R-:W4:Y:S01]  /*0610*/  LDG.E.64 R24, desc[UR6][R24.64] ;  /* 0x0000000618187981 */ /* 0x000f22000c1e1b00 */
[----:B--2---:R-:W-:-:S03]  /*0620*/  IMAD.WIDE R26, R27, 0x8, R16 ;  /* 0x000000081b1a7825 */ /* 0x004fc600078e0210 */
[----:B------:R-:W2:Y:S04]  /*0630*/  LDG.E R29, desc[UR6][R14.64+-0x4] ;  /* 0xfffffc060e1d7981 */ /* 0x000ea8000c1e1900 */
[----:B------:R-:W2:Y:S01]  /*0640*/  LDG.E.64 R26, desc[UR6][R26.64] ;  /* 0x000000061a1a7981 */ /* 0x000ea2000c1e1b00 */
[----:B---3--:R-:W-:-:S03]  /*0650*/  DFMA R18, -R20, R18, R22 ;  /* 0x000000121412722b */ /* 0x008fc60000000116 */
[----:B------:R-:W4:Y:S04]  /*0660*/  LDG.E.64 R22, desc[UR6][R12.64+-0x20] ;  /* 0xffffe0060c167981 */ /* 0x000f28000c1e1b00 */
[----:B------:R-:W3:Y:S01]  /*0670*/  LDG.E R21, desc[UR6][R14.64+-0xc] ;  /* 0xfffff4060e157981 */ /* 0x000ee2000c1e1900 */
[----:B----4-:R-:W-:Y:S01]  /*0680*/  DFMA R22, -R22, R24, R18 ;  /* 0x000000181616722b */ /* 0x010fe20000000112 */
[--C-:B---3--:R-:W-:Y:S02]  /*0690*/  IMAD.WIDE R24, R21, 0x8, R16.reuse ;  /* 0x0000000815187825 */ /* 0x108fe400078e0210 */
[----:B------:R-:W3:Y:S04]  /*06a0*/  LDG.E.64 R20, desc[UR6][R12.64+-0x18] ;  /* 0xffffe8060c147981 */ /* 0x000ee8000c1e1b00 */
[----:B------:R-:W3:Y:S01]  /*06b0*/  LDG.E.64 R18, desc[UR6][R24.64] ;  /* 0x0000000618127981 */ /* 0x000ee2000c1e1b00 */
[----:B--2---:R-:W-:-:S03]  /*06c0*/  IMAD.WIDE R28, R29, 0x8, R16 ;  /* 0x000000081d1c7825 */ /* 0x004fc600078e0210 */
[----:B------:R-:W2:Y:S01]  /*06d0*/  LDG.E R25, desc[UR6][R14.64] ;  /* 0x000000060e197981 */ /* 0x000ea2000c1e1900 */
[----:B---3--:R-:W-:-:S03]  /*06e0*/  DFMA R18, -R20, R18, R22 ;  /* 0x000000121412722b */ /* 0x008fc60000000116 */
[----:B------:R-:W3:Y:S04]  /*06f0*/  LDG.E.64 R22, desc[UR6][R12.64+-0x10] ;  /* 0xfffff0060c167981 */ /* 0x000ee8000c1e1b00 */
[----:B------:R-:W4:Y:S01]  /*0700*/  LDG.E.64 R20, desc[UR6][R12.64+-0x8] ;  /* 0xfffff8060c147981 */ /* 0x000f22000c1e1b00 */
[----:B---3--:R-:W-:-:S03]  /*0710*/  DFMA R22, -R22, R26, R18 ;  /* 0x0000001a1616722b */ /* 0x008fc60000000112 */
[----:B------:R-:W4:Y:S01]  /*0720*/  LDG.E.64 R18, desc[UR6][R28.64] ;  /* 0x000000061c127981 */ /* 0x000f22000c1e1b00 */
[----:B--2---:R-:W-:-:S03]  /*0730*/  IMAD.WIDE R24, R25, 0x8, R16 ;  /* 0x0000000819187825 */ /* 0x004fc600078e0210 */
[----:B------:R-:W2:Y:S04]  /*0740*/  LDG.E R27, desc[UR6][R14.64+0x8] ;  /* 0x000008060e1b7981 */ /* 0x000ea8000c1e1900 */
[----:B------:R-:W3:Y:S04]  /*0750*/  LDG.E.64 R24, desc[UR6][R24.64] ;  /* 0x0000000618187981 */ /* 0x000ee8000c1e1b00 */
[----:B------:R-:W2:Y:S01]  /*0760*/  LDG.E R29, desc[UR6][R14.64+0xc] ;  /* 0x00000c060e1d7981 */ /* 0x000ea2000c1e1900 */
[----:B----4-:R-:W-:-:S03]  /*0770*/  DFMA R18, -R20, R18, R22 ;  /* 0x000000121412722b */ /* 0x010fc60000000116 */
[----:B------:R-:W3:Y:S04]  /*0780*/  LDG.E.64 R22, desc[UR6][R12.64] ;  /* 0x000000060c167981 */ /* 0x000ee8000c1e1b00 */
[----:B------:R-:W4:Y:S01]  /*0790*/  LDG.E R21, desc[UR6][R14.64+0x4] ;  /* 0x000004060e157981 */ /* 0x000f22000c1e1900 */
[----:B---3--:R-:W-:Y:S01]  /*07a0*/  DFMA R22, -R22, R24, R18 ;  /* 0x000000181616722b */ /* 0x008fe20000000112 */
[--C-:B----4-:R-:W-:Y:S02]  /*07b0*/  IMAD.WIDE R24, R21, 0x8, R16.reuse ;  /* 0x0000000815187825 */ /* 0x110fe400078e0210 */
[----:B------:R-:W3:Y:S04]  /*07c0*/  LDG.E.64 R20, desc[UR6][R12.64+0x8] ;  /* 0x000008060c147981 */ /* 0x000ee8000c1e1b00 */
[----:B------:R-:W3:Y:S01]  /*07d0*/  LDG.E.64 R18, desc[UR6][R24.64] ;  /* 0x0000000618127981 */ /* 0x000ee2000c1e1b00 */
[----:B--2---:R-:W-:-:S06]  /*07e0*/  IMAD.WIDE R26, R27, 0x8, R16 ;  /* 0x000000081b1a7825 */ /* 0x004fcc00078e0210 */
[----:B------:R-:W2:Y:S01]  /*07f0*/  LDG.E.64 R26, desc[UR6][R26.64] ;  /* 0x000000061a1a7981 */ /* 0x000ea2000c1e1b00 */
[----:B------:R-:W-:-:S03]  /*0800*/  IMAD.WIDE R28, R29, 0x8, R16 ;  /* 0x000000081d1c7825 */ /* 0x000fc600078e0210 */
[----:B------:R-:W4:Y:S01]  /*0810*/  LDG.E R25, desc[UR6][R14.64+0x10] ;  /* 0x000010060e197981 */ /* 0x000f22000c1e1900 */
[----:B---3--:R-:W-:-:S03]  /*0820*/  DFMA R20, -R20, R18, R22 ;  /* 0x000000121414722b */ /* 0x008fc60000000116 */
[----:B------:R-:W2:Y:S04]  /*0830*/  LDG.E.64 R18, desc[UR6][R12.64+0x10] ;  /* 0x000010060c127981 */ /* 0x000ea8000c1e1b00 */
[----:B------:R-:W3:Y:S01]  /*0840*/  LDG.E.64 R22, desc[UR6][R28.64] ;  /* 0x000000061c167981 */ /* 0x000ee2000c1e1b00 */
[----:B----4-:R-:W-:-:S03]  /*0850*/  IMAD.WIDE R24, R25, 0x8, R16 ;  /* 0x0000000819187825 */ /* 0x010fc600078e0210 */
[----:B------:R-:W4:Y:S04]  /*0860*/  LDG.E R29, desc[UR6][R14.64+0x1c] ;  /* 0x00001c060e1d7981 */ /* 0x000f28000c1e1900 */
[----:B------:R-:W4:Y:S01]  /*0870*/  LDG.E.64 R24, desc[UR6][R24.64] ;  /* 0x0000000618187981 */ /* 0x000f22000c1e1b00 */
[----:B--2---:R-:W-:-:S03]  /*0880*/  DFMA R18, -R18, R26, R20 ;  /* 0x0000001a1212722b */ /* 0x004fc60000000114 */
[----:B------:R-:W3:Y:S04]  /*0890*/  LDG.E.64 R20, desc[UR6][R12.64+0x18] ;  /* 0x000018060c147981 */ /* 0x000ee8000c1e1b00 */
[----:B------:R-:W2:Y:S01]  /*08a0*/  LDG.E R27, desc[UR6][R14.64+0x18] ;  /* 0x000018060e1b7981 */ /* 0x000ea2000c1e1900 */
[----:B---3--:R-:W-:-:S03]  /*08b0*/  DFMA R18, -R20, R22, R18 ;  /* 0x000000161412722b */ /* 0x008fc60000000112 */
[----:B------:R-:W3:Y:S04]  /*08c0*/  LDG.E R21, desc[UR6][R14.64+0x14] ;  /* 0x000014060e157981 */ /* 0x000ee8000c1e1900 */
[----:B------:R-:W4:Y:S01]  /*08d0*/  LDG.E.64 R22, desc[UR6][R12.64+0x20] ;  /* 0x000020060c167981 */ /* 0x000f22000c1e1b00 */
[--C-:B---3--:R-:W-:Y:S01]  /*08e0*/  IMAD.WIDE R20, R21, 0x8, R16.reuse ;  /* 0x0000000815147825 */ /* 0x108fe200078e0210 */
[----:B----4-:R-:W-:Y:S02]  /*08f0*/  DFMA R22, -R22, R24, R18 ;  /* 0x000000181616722b */ /* 0x010fe40000000112 */
[----:B------:R-:W3:Y:S04]  /*0900*/  LDG.E.64 R18, desc[UR6][R12.64+0x28] ;  /* 0x000028060c127981 */ /* 0x000ee8000c1e1b00 */
[----:B------:R-:W3:Y:S01]  /*0910*/  LDG.E.64 R20, desc[UR6][R20.64] ;  /* 0x0000000614147981 */ /* 0x000ee2000c1e1b00 */
[----:B--2---:R-:W-:-:S03]  /*0920*/  IMAD.WIDE R26, R27, 0x8, R16 ;  /* 0x000000081b1a7825 */ /* 0x004fc600078e0210 */
[----:B------:R-:W2:Y:S01]  /*0930*/  LDG.E.64 R24, desc[UR6][R12.64+0x38] ;  /* 0x000038060c187981 */ /* 0x000ea2000c1e1b00 */
[----:B------:R-:W-:-:S03]  /*0940*/  IMAD.WIDE R16, R29, 0x8, R16 ;  /* 0x000000081d107825 */ /* 0x000fc600078e0210 */
[----:B------:R-:W4:Y:S04]  /*0950*/  LDG.E.64 R26, desc[UR6][R26.64] ;  /* 0x000000061a1a7981 */ /* 0x000f28000c1e1b00 */
[----:B------:R-:W2:Y:S01]  /*0960*/  LDG.E.64 R16, desc[UR6][R16.64] ;  /* 0x0000000610107981 */ /* 0x000ea2000c1e1b00 */
[----:B---3--:R-:W-:-:S03]  /*0970*/  DFMA R18, -R18, R20, R22 ;  /* 0x000000141212722b */ /* 0x008fc60000000116 */
[----:B------:R-:W4:Y:S01]  /*0980*/  LDG.E.64 R20, desc[UR6][R12.64+0x30] ;  /* 0x000030060c147981 */ /* 0x000f22000c1e1b00 */
[----:B------:R-:W-:-:S05]  /*0990*/  VIADD R7, R7, 0x10 ;  /* 0x0000001007077836 */ /* 0x000fca0000000000 */
[----:B------:R-:W-:Y:S01]  /*09a0*/  ISETP.NE.AND P0, PT, R7, RZ, PT ;  /* 0x000000ff0700720c */ /* 0x000fe20003f05270 */
[----:B------:R-:W-:Y:S01]  /*09b0*/  VIADD R3, R3, 0x10 ;  /* 0x0000001003037836 */ /* 0x000fe20000000000 */
[----:B------:R-:W-:Y:S01]  /*09c0*/  IADD3 R5, PT, PT, R5, 0x10, RZ ;  /* 0x0000001005057810 */ /* 0x000fe20007ffe0ff */
[----:B----4-:R-:W-:-:S08]  /*09d0*/  DFMA R18, -R20, R26, R18 ;  /* 0x0000001a1412722b */ /* 0x010fd00000000112 */
[----:B--2---:R-:W-:Y:S02]  /*09e0*/  DFMA R24, -R24, R16, R18 ;  /* 0x000000101818722b */ /* 0x004fe40000000112 */
[----:B------:R-:W-:Y:S09]  /*09f0*/  @P0 BRA `(.L_x_19) ;  /* 0xfffffff800a00947 */ /* 0x000ff2000383ffff */
[----:B------:R-:W-:Y:S05]  /*0a00*/  BSYNC.RECONVERGENT B2 ;  /* 0x0000000000027941 */ /* 0x000fea0003800200 */
.L_x_18:
[----:B------:R-:W-:-:S07]  /*0a10*/  VIADD R3, R5, 0x1 ;  /* 0x0000000105037836 */ /* 0x000fce0000000000 */
.L_x_17:
[----:B------:R-:W-:Y:S05]  /*0a20*/  BSYNC.RECONVERGENT B1 ;  /* 0x0000000000017941 */ /* 0x000fea0003800200 */
.L_x_16:
[----:B------:R-:W-:-:S13]  /*0a30*/  ISETP.NE.AND P0, PT, R6, RZ, PT ;  /* 0x000000ff0600720c */ /* 0x000fda0003f05270 */
        /* <DEDUP_REMOVED lines=12> */
[----:B------:R-:W4:Y:S01]  /*0b00*/  LDG.E R15, desc[UR6][R28.64+0x8] ;  /* 0x000008061c0f7981 */ /* 0x000f22000c1e1900 */
[----:B--2---:R-:W-:-:S03]  /*0b10*/  IMAD.WIDE R6, R3, 0x8, R6 ;  /* 0x0000000803067825 */ /* 0x004fc600078e0206 */
[----:B------:R-:W2:Y:S04]  /*0b20*/  LDG.E R13, desc[UR6][R28.64+0xc] ;  /* 0x00000c061c0d7981 */ /* 0x000ea8000c1e1900 */
[----:B------:R-:W2:Y:S04]  /*0b30*/  LDG.E.64 R18, desc[UR6][R6.64] ;  /* 0x0000000606127981 */ /* 0x000ea8000c1e1b00 */
[----:B------:R-:W2:Y:S04]  /*0b40*/  LDG.E.64 R10, desc[UR6][R6.64+0x8] ;  /* 0x00000806060a7981 */ /* 0x000ea8000c1e1b00 */
[----:B------:R-:W2:Y:S01]  /*0b50*/  LDG.E R21, desc[UR6][R28.64+0x14] ;  /* 0x000014061c157981 */ /* 0x000ea2000c1e1900 */
[----:B-1----:R-:W-:-:S06]  /*0b60*/  IMAD.WIDE R16, R17, 0x8, R8 ;  /* 0x0000000811107825 */ /* 0x002fcc00078e0208 */
[----:B------:R-:W2:Y:S01]  /*0b70*/  LDG.E.64 R16, desc[UR6][R16.64] ;  /* 0x0000000610107981 */ /* 0x000ea2000c1e1b00 */
[----:B---3--:R-:W-:-:S05]  /*0b80*/  IMAD.WIDE R26, R27, 0x8, R8 ;  /* 0x000000081b1a7825 */ /* 0x008fca00078e0208 */
[----:B------:R-:W3:Y:S01]  /*0b90*/  LDG.E.64 R22, desc[UR6][R26.64] ;  /* 0x000000061a167981 */ /* 0x000ee2000c1e1b00 */
[----:B----4-:R-:W-:-:S06]  /*0ba0*/  IMAD.WIDE R14, R15, 0x8, R8 ;  /* 0x000000080f0e7825 */ /* 0x010fcc00078e0208 */
[----:B------:R-:W4:Y:S01]  /*0bb0*/  LDG.E.64 R14, desc[UR6][R14.64] ;  /* 0x000000060e0e7981 */ /* 0x000f22000c1e1b00 */
[----:B--2---:R-:W-:-:S03]  /*0bc0*/  IMAD.WIDE R12, R13, 0x8, R8 ;  /* 0x000000080d0c7825 */ /* 0x004fc600078e0208 */
[----:B------:R-:W2:Y:S04]  /*0bd0*/  LDG.E R27, desc[UR6][R28.64+0x1c] ;  /* 0x00001c061c1b7981 */ /* 0x000ea8000c1e1900 */
[----:B------:R-:W2:Y:S01]  /*0be0*/  LDG.E.64 R12, desc[UR6][R12.64] ;  /* 0x000000060c0c7981 */ /* 0x000ea2000c1e1b00 */
[----:B-----5:R-:W-:-:S03]  /*0bf0*/  DFMA R24, -R18, R16, R24 ;  /* 0x000000101218722b */ /* 0x020fc60000000118 */
[----:B------:R-:W4:Y:S04]  /*0c00*/  LDG.E R19, desc[UR6][R28.64+0x10] ;  /* 0x000010061c137981 */ /* 0x000f28000c1e1900 */
[----:B------:R-:W2:Y:S01]  /*0c10*/  LDG.E.64 R16, desc[UR6][R6.64+0x10] ;  /* 0x0000100606107981 */ /* 0x000ea2000c1e1b00 */
[----:B---3--:R-:W-:-:S03]  /*0c20*/  DFMA R22, -R10, R22, R24 ;  /* 0x000000160a16722b */ /* 0x008fc60000000118 */
[----:B------:R-:W3:Y:S04]  /*0c30*/  LDG.E.64 R10, desc[UR6][R6.64+0x18] ;  /* 0x00001806060a7981 */ /* 0x000ee8000c1e1b00 */
[----:B------:R-:W3:Y:S01]  /*0c40*/  LDG.E R25, desc[UR6][R28.64+0x18] ;  /* 0x000018061c197981 */ /* 0x000ee2000c1e1900 */
[----:B------:R-:W-:-:S06]  /*0c50*/  IMAD.WIDE R20, R21, 0x8, R8 ;  /* 0x0000000815147825 */ /* 0x000fcc00078e0208 */
[----:B------:R-:W3:Y:S01]  /*0c60*/  LDG.E.64 R20, desc[UR6][R20.64] ;  /* 0x0000000614147981 */ /* 0x000ee2000c1e1b00 */
[----:B----4-:R-:W-:Y:S01]  /*0c70*/  IMAD.WIDE R18, R19, 0x8, R8 ;  /* 0x0000000813127825 */ /* 0x010fe200078e0208 */
[----:B--2---:R-:W-:Y:S02]  /*0c80*/  DFMA R14, -R16, R14, R22 ;  /* 0x0000000e100e722b */ /* 0x004fe40000000116 */
[----:B------:R-:W2:Y:S04]  /*0c90*/  LDG.E.64 R16, desc[UR6][R6.64+0x20] ;  /* 0x0000200606107981 */ /* 0x000ea8000c1e1b00 */
[----:B------:R-:W2:Y:S02]  /*0ca0*/  LDG.E.64 R18, desc[UR6][R18.64] ;  /* 0x0000000612127981 */ /* 0x000ea4000c1e1b00 */
[----:B---3--:R-:W-:-:S02]  /*0cb0*/  DFMA R10, -R10, R12, R14 ;  /* 0x0000000c0a0a722b */ /* 0x008fc4000000010e */
[----:B------:R-:W3:Y:S01]  /*0cc0*/  LDG.E.64 R22, desc[UR6][R6.64+0x28] ;  /* 0x0000280606167981 */ /* 0x000ee2000c1e1b00 */
[----:B------:R-:W-:-:S03]  /*0cd0*/  IMAD.WIDE R12, R25, 0x8, R8 ;  /* 0x00000008190c7825 */ /* 0x000fc600078e0208 */
[----:B------:R-:W4:Y:S01]  /*0ce0*/  LDG.E.64 R14, desc[UR6][R6.64+0x30] ;  /* 0x00003006060e7981 */ /* 0x000f22000c1e1b00 */
[----:B------:R-:W-:-:S03]  /*0cf0*/  IMAD.WIDE R8, R27, 0x8, R8 ;  /* 0x000000081b087825 */ /* 0x000fc600078e0208 */
[----:B------:R-:W4:Y:S04]  /*0d00*/  LDG.E.64 R12, desc[UR6][R12.64] ;  /* 0x000000060c0c7981 */ /* 0x000f28000c1e1b00 */
[----:B------:R-:W4:Y:S04]  /*0d10*/  LDG.E.64 R24, desc[UR6][R6.64+0x38] ;  /* 0x0000380606187981 */ /* 0x000f28000c1e1b00 */
[----:B------:R-:W4:Y:S01]  /*0d20*/  LDG.E.64 R8, desc[UR6][R8.64] ;  /* 0x0000000608087981 */ /* 0x000f22000c1e1b00 */
[----:B------:R-:W-:Y:S01]  /*0d30*/  IADD3 R3, PT, PT, R3, 0x8, RZ ;  /* 0x0000000803037810 */ /* 0x000fe20007ffe0ff */
[----:B--2---:R-:W-:-:S08]  /*0d40*/  DFMA R10, -R16, R18, R10 ;  /* 0x00000012100a722b */ /* 0x004fd0000000010a */
[----:B---3--:R-:W-:-:S08]  /*0d50*/  DFMA R10, -R22, R20, R10 ;  /* 0x00000014160a722b */ /* 0x008fd0000000010a */
[----:B----4-:R-:W-:-:S08]  /*0d60*/  DFMA R10, -R14, R12, R10 ;  /* 0x0000000c0e0a722b */ /* 0x010fd0000000010a */
[----:B------:R-:W-:-:S11]  /*0d70*/  DFMA R24, -R24, R8, R10 ;  /* 0x000000081818722b */ /* 0x000fd6000000010a */
.L_x_21:
[----:B------:R-:W-:Y:S05]  /*0d80*/  BSYNC.RECONVERGENT B1 ;  /* 0x0000000000017941 */ /* 0x000fea0003800200 */
.L_x_20:
        /* <DEDUP_REMOVED lines=13> */
[----:B------:R-:W4:Y:S01]  /*0e60*/  LDG.E R17, desc[UR6][R6.64+0xc] ;  /* 0x00000c0606117981 */ /* 0x000f22000c1e1900 */
[----:B--2---:R-:W-:-:S05]  /*0e70*/  IMAD.WIDE R20, R3, 0x8, R20 ;  /* 0x0000000803147825 */ /* 0x004fca00078e0214 */
[----:B------:R-:W2:Y:S04]  /*0e80*/  LDG.E.64 R12, desc[UR6][R20.64] ;  /* 0x00000006140c7981 */ /* 0x000ea8000c1e1b00 */
[----:B------:R-:W2:Y:S01]  /*0e90*/  LDG.E.64 R8, desc[UR6][R20.64+0x8] ;  /* 0x0000080614087981 */ /* 0x000ea2000c1e1b00 */
[----:B-1----:R-:W-:-:S04]  /*0ea0*/  IMAD.WIDE R14, R15, 0x8, R18 ;  /* 0x000000080f0e7825 */ /* 0x002fc800078e0212 */
[--C-:B---3--:R-:W-:Y:S02]  /*0eb0*/  IMAD.WIDE R10, R11, 0x8, R18.reuse ;  /* 0x000000080b0a7825 */ /* 0x108fe400078e0212 */
[----:B------:R-:W2:Y:S04]  /*0ec0*/  LDG.E.64 R14, desc[UR6][R14.64] ;  /* 0x000000060e0e7981 */ /* 0x000ea8000c1e1b00 */
[----:B------:R-:W3:Y:S01]  /*0ed0*/  LDG.E.64 R10, desc[UR6][R10.64] ;  /* 0x000000060a0a7981 */ /* 0x000ee2000c1e1b00 */
[----:B----4-:R-:W-:-:S03]  /*0ee0*/  IMAD.WIDE R26, R5, 0x8, R18 ;  /* 0x00000008051a7825 */ /* 0x010fc600078e0212 */
[----:B------:R-:W4:Y:S01]  /*0ef0*/  LDG.E.64 R4, desc[UR6][R20.64+0x10] ;  /* 0x0000100614047981 */ /* 0x000f22000c1e1b00 */
[----:B------:R-:W-:-:S03]  /*0f00*/  IMAD.WIDE R22, R17, 0x8, R18 ;  /* 0x0000000811167825 */ /* 0x000fc600078e0212 */
[----:B------:R-:W4:Y:S04]  /*0f10*/  LDG.E.64 R6, desc[UR6][R26.64] ;  /* 0x000000061a067981 */ /* 0x000f28000c1e1b00 */
[----:B------:R-:W4:Y:S04]  /*0f20*/  LDG.E.64 R18, desc[UR6][R20.64+0x18] ;  /* 0x0000180614127981 */ /* 0x000f28000c1e1b00 */
[----:B------:R-:W4:Y:S01]  /*0f30*/  LDG.E.64 R22, desc[UR6][R22.64] ;  /* 0x0000000616167981 */ /* 0x000f22000c1e1b00 */
[----:B------:R-:W-:Y:S01]  /*0f40*/  VIADD R3, R3, 0x4 ;  /* 0x0000000403037836 */ /* 0x000fe20000000000 */
[----:B--2--5:R-:W-:-:S08]  /*0f50*/  DFMA R12, -R12, R14, R24 ;  /* 0x0000000e0c0c722b */ /* 0x024fd00000000118 */
[----:B---3--:R-:W-:-:S08]  /*0f60*/  DFMA R8, -R8, R10, R12 ;  /* 0x0000000a0808722b */ /* 0x008fd0000000010c */
[----:B----4-:R-:W-:-:S08]  /*0f70*/  DFMA R4, -R4, R6, R8 ;  /* 0x000000060404722b */ /* 0x010fd00000000108 */
[----:B------:R-:W-:-:S11]  /*0f80*/  DFMA R24, -R18, R22, R4 ;  /* 0x000000161218722b */ /* 0x000fd60000000104 */
.L_x_23:
[----:B------:R-:W-:Y:S05]  /*0f90*/  BSYNC.RECONVERGENT B1 ;  /* 0x0000000000017941 */ /* 0x000fea0003800200 */
.L_x_22:
[----:B------:R-:W-:Y:S05]  /*0fa0*/  @!P1 BRA `(.L_x_15) ;  /* 0x00000000003c9947 */ /* 0x000fea0003800000 */
[----:B------:R-:W0:Y:S01]  /*0fb0*/  LDC.64 R4, c[0x0][0x388] ;  /* 0x0000e200ff047b82 */ /* 0x000e220000000a00 */
[----:B------:R-:W-:-:S07]  /*0fc0*/  IMAD.MOV R16, RZ, RZ, -R16 ;  /* 0x000000ffff107224 */ /* 0x000fce00078e0a10 */
[----:B------:R-:W1:Y:S08]  /*0fd0*/  LDC.64 R6, c[0x0][0x398] ;  /* 0x0000e600ff067b82 */ /* 0x000e700000000a00 */
[----:B------:R-:W2:Y:S02]  /*0fe0*/  LDC.64 R8, c[0x0][0x3a8] ;  /* 0x0000ea00ff087b82 */ /* 0x000ea40000000a00 */
.L_x_24:
[----:B--2---:R-:W-:-:S06]  /*0ff0*/  IMAD.WIDE R10, R3, 0x4, R8 ;  /* 0x00000004030a7825 */ /* 0x004fcc00078e0208 */
[----:B------:R-:W0:Y:S01]  /*1000*/  LDG.E R11, desc[UR6][R10.64] ;  /* 0x000000060a0b7981 */ /* 0x000e22000c1e1900 */
[----:B-1----:R-:W-:-:S06]  /*1010*/  IMAD.WIDE R12, R3, 0x8, R6 ;  /* 0x00000008030c7825 */ /* 0x002fcc00078e0206 */
[----:B------:R-:W2:Y:S01]  /*1020*/  LDG.E.64 R12, desc[UR6][R12.64] ;  /* 0x000000060c0c7981 */ /* 0x000ea2000c1e1b00 */
[----:B------:R-:W-:Y:S01]  /*1030*/  IADD3 R16, PT, PT, R16, 0x1, RZ ;  /* 0x0000000110107810 */ /* 0x000fe20007ffe0ff */
[----:B0-----:R-:W-:-:S06]  /*1040*/  IMAD.WIDE R14, R11, 0x8, R4 ;  /* 0x000000080b0e7825 */ /* 0x001fcc00078e0204 */
[----:B------:R-:W2:Y:S01]  /*1050*/  LDG.E.64 R14, desc[UR6][R14.64] ;  /* 0x000000060e0e7981 */ /* 0x000ea2000c1e1b00 */
[----:B------:R-:W-:Y:S01]  /*1060*/  ISETP.NE.AND P0, PT, R16, RZ, PT ;  /* 0x000000ff1000720c */ /* 0x000fe20003f05270 */
[----:B------:R-:W-:Y:S01]  /*1070*/  VIADD R3, R3, 0x1 ;  /* 0x0000000103037836 */ /* 0x000fe20000000000 */
[----:B--2--5:R-:W-:-:S11]  /*1080*/  DFMA R24, -R12, R14, R24 ;  /* 0x0000000e0c18722b */ /* 0x024fd60000000118 */
[----:B------:R-:W-:Y:S05]  /*1090*/  @P0 BRA `(.L_x_24) ;  /* 0xfffffffc00d40947 */ /* 0x000fea000383ffff */
.L_x_15:
[----:B------:R-:W-:Y:S05]  /*10a0*/  BSYNC.RECONVERGENT B0 ;  /* 0x0000000000007941 */ /* 0x000fea0003800200 */
.L_x_14:
[----:B------:R-:W0:Y:S02]  /*10b0*/  LDC.64 R4, c[0x0][0x398] ;  /* 0x0000e600ff047b82 */ /* 0x000e240000000a00 */
[----:B0-----:R-:W-:-:S06]  /*10c0*/  IMAD.WIDE R4, R2, 0x8, R4 ;  /* 0x0000000802047825 */ /* 0x001fcc00078e0204 */
[----:B------:R-:W2:Y:S01]  /*10d0*/  LDG.E.64 R4, desc[UR6][R4.64] ;  /* 0x0000000604047981 */ /* 0x000ea2000c1e1b00 */
[----:B------:R-:W-:Y:S01]  /*10e0*/  IMAD.MOV.U32 R2, RZ, RZ, 0x1 ;  /* 0x00000001ff027424 */ /* 0x000fe200078e00ff */
[----:B-----5:R-:W-:Y:S01]  /*10f0*/  FSETP.GEU.AND P1, PT, |R25|, 6.5827683646048100446e-37, PT ;  /* 0x036000001900780b */ /* 0x020fe20003f2e200 */
[----:B------:R-:W-:Y:S01]  /*1100*/  BSSY.RECONVERGENT B0, `(.L_x_25) ;  /* 0x0000011000007945 */ /* 0x000fe20003800200 */
[----:B--2---:R-:W0:Y:S03]  /*1110*/  MUFU.RCP64H R3, R5 ;  /* 0x0000000500037308 */ /* 0x004e260000001800 */
        /* <DEDUP_REMOVED lines=11> */
[----:B------:R-:W-:Y:S01]  /*11d0*/  MOV R6, R24 ;  /* 0x0000001800067202 */ /* 0x000fe20000000f00 */
[----:B------:R-:W-:Y:S01]  /*11e0*/  IMAD.MOV.U32 R7, RZ, RZ, R25 ;  /* 0x000000ffff077224 */ /* 0x000fe200078e0019 */
[----:B------:R-:W-:-:S07]  /*11f0*/  MOV R10, 0x1210 ;  /* 0x00001210000a7802 */ /* 0x000fce0000000f00 */
[----:B------:R-:W-:Y:S05]  /*1200*/  CALL.REL.NOINC `($__internal_0_$__cuda_sm20_div_rn_f64_full) ;  /* 0x0000000000147944 */ /* 0x000fea0003c00000 */
.L_x_26:
[----:B------:R-:W-:Y:S05]  /*1210*/  BSYNC.RECONVERGENT B0 ;  /* 0x0000000000007941 */ /* 0x000fea0003800200 */
.L_x_25:
[----:B------:R-:W0:Y:S02]  /*1220*/  LDC.64 R4, c[0x0][0x388] ;  /* 0x0000e200ff047b82 */ /* 0x000e240000000a00 */
[----:B0-----:R-:W-:-:S05]  /*1230*/  IMAD.WIDE R4, R0, 0x8, R4 ;  /* 0x0000000800047825 */ /* 0x001fca00078e0204 */
[----:B------:R-:W-:Y:S01]  /*1240*/  STG.E.64 desc[UR6][R4.64], R2 ;  /* 0x0000000204007986 */ /* 0x000fe2000c101b06 */
[----:B------:R-:W-:Y:S05]  /*1250*/  EXIT ;  /* 0x000000000000794d */ /* 0x000fea0003800000 */
        .weak           $__internal_0_$__cuda_sm20_div_rn_f64_full
        .type           $__internal_0_$__cuda_sm20_div_rn_f64_full,@function
        .size           $__internal_0_$__cuda_sm20_div_rn_f64_full,(.L_x_33 - $__internal_0_$__cuda_sm20_div_rn_f64_full)
$__internal_0_$__cuda_sm20_div_rn_f64_full:
[C---:B------:R-:W-:Y:S01]  /*1260*/  FSETP.GEU.AND P0, PT, |R5|.reuse, 1.469367938527859385e-39, PT ;  /* 0x001000000500780b */ /* 0x040fe20003f0e200 */
[----:B------:R-:W-:Y:S01]  /*1270*/  BSSY.RECONVERGENT B1, `(.L_x_27) ;  /* 0x0000057000017945 */ /* 0x000fe20003800200 */
[----:B------:R-:W-:Y:S02]  /*1280*/  LOP3.LUT R2, R5, 0x800fffff, RZ, 0xc0, !PT ;  /* 0x800fffff05027812 */ /* 0x000fe400078ec0ff */
[C---:B------:R-:W-:Y:S02]  /*1290*/  FSETP.GEU.AND P2, PT, |R7|.reuse, 1.469367938527859385e-39, PT ;  /* 0x001000000700780b */ /* 0x040fe40003f4e200 */
[----:B------:R-:W-:Y:S01]  /*12a0*/  LOP3.LUT R3, R2, 0x3ff00000, RZ, 0xfc, !PT ;  /* 0x3ff0000002037812 */ /* 0x000fe200078efcff */
[----:B------:R-:W-:Y:S01]  /*12b0*/  IMAD.MOV.U32 R2, RZ, RZ, R4 ;  /* 0x000000ffff027224 */ /* 0x000fe200078e0004 */
[----:B------:R-:W-:Y:S02]  /*12c0*/  MOV R16, 0x1 ;  /* 0x0000000100107802 */ /* 0x000fe40000000f00 */
[----:B------:R-:W-:-:S02]  /*12d0*/  LOP3.LUT R11, R7, 0x7ff00000, RZ, 0xc0, !PT ;  /* 0x7ff00000070b7812 */ /* 0x000fc400078ec0ff */
[----:B------:R-:W-:Y:S01]  /*12e0*/  LOP3.LUT R14, R5, 0x7ff00000, RZ, 0xc0, !PT ;  /* 0x7ff00000050e7812 */ /* 0x000fe200078ec0ff */
[----:B------:R-:W-:-:S03]  /*12f0*/  @!P0 DMUL R2, R4, 8.98846567431157953865e+307 ;  /* 0x7fe0000004028828 */ /* 0x000fc60000000000 */
[----:B------:R-:W-:Y:S02]  /*1300*/  ISETP.GE.U32.AND P1, PT, R11, R14, PT ;  /* 0x0000000e0b00720c */ /* 0x000fe40003f26070 */
[----:B------:R-:W-:Y:S01]  /*1310*/  @!P2 LOP3.LUT R12, R5, 0x7ff00000, RZ, 0xc0, !PT ;  /* 0x7ff00000050ca812 */ /* 0x000fe200078ec0ff */
[----:B------:R-:W0:Y:S01]  /*1320*/  MUFU.RCP64H R17, R3 ;  /* 0x0000000300117308 */ /* 0x000e220000001800 */
[----:B------:R-:W-:Y:S02]  /*1330*/  @!P2 MOV R18, RZ ;  /* 0x000000ff0012a202 */ /* 0x000fe40000000f00 */
[----:B------:R-:W-:Y:S01]  /*1340*/  @!P2 ISETP.GE.U32.AND P3, PT, R11, R12, PT ;  /* 0x0000000c0b00a20c */ /* 0x000fe20003f66070 */
[----:B------:R-:W-:-:S05]  /*1350*/  IMAD.MOV.U32 R12, RZ, RZ, 0x1ca00000 ;  /* 0x1ca00000ff0c7424 */ /* 0x000fca00078e00ff */
[----:B------:R-:W-:-:S04]  /*1360*/  @!P2 SEL R13, R12, 0x63400000, !P3 ;  /* 0x634000000c0da807 */ /* 0x000fc80005800000 */
[----:B------:R-:W-:Y:S01]  /*1370*/  @!P2 LOP3.LUT R13, R13, 0x80000000, R7, 0xf8, !PT ;  /* 0x800000000d0da812 */ /* 0x000fe200078ef807 */
[----:B0-----:R-:W-:-:S03]  /*1380*/  DFMA R8, R16, -R2, 1 ;  /* 0x3ff000001008742b */ /* 0x001fc60000000802 */
[----:B------:R-:W-:-:S05]  /*1390*/  @!P2 LOP3.LUT R19, R13, 0x100000, RZ, 0xfc, !PT ;  /* 0x001000000d13a812 */ /* 0x000fca00078efcff */
[----:B------:R-:W-:-:S08]  /*13a0*/  DFMA R8, R8, R8, R8 ;  /* 0x000000080808722b */ /* 0x000fd00000000008 */
[----:B------:R-:W-:Y:S01]  /*13b0*/  DFMA R16, R16, R8, R16 ;  /* 0x000000081010722b */ /* 0x000fe20000000010 */
[----:B------:R-:W-:Y:S01]  /*13c0*/  SEL R9, R12, 0x63400000, !P1 ;  /* 0x634000000c097807 */ /* 0x000fe20004800000 */
[----:B------:R-:W-:-:S03]  /*13d0*/  IMAD.MOV.U32 R8, RZ, RZ, R6 ;  /* 0x000000ffff087224 */ /* 0x000fc600078e0006 */
[----:B------:R-:W-:-:S03]  /*13e0*/  LOP3.LUT R9, R9, 0x800fffff, R7, 0xf8, !PT ;  /* 0x800fffff09097812 */ /* 0x000fc600078ef807 */
[----:B------:R-:W-:-:S03]  /*13f0*/  DFMA R20, R16, -R2, 1 ;  /* 0x3ff000001014742b */ /* 0x000fc60000000802 */
[----:B------:R-:W-:-:S05]  /*1400*/  @!P2 DFMA R8, R8, 2, -R18 ;  /* 0x400000000808a82b */ /* 0x000fca0000000812 */
[----:B------:R-:W-:Y:S01]  /*1410*/  DFMA R16, R16, R20, R16 ;  /* 0x000000141010722b */ /* 0x000fe20000000010 */
[----:B------:R-:W-:Y:S02]  /*1420*/  IMAD.MOV.U32 R21, RZ, RZ, R11 ;  /* 0x000000ffff157224 */ /* 0x000fe400078e000b */
[----:B------:R-:W-:Y:S01]  /*1430*/  IMAD.MOV.U32 R20, RZ, RZ, R14 ;  /* 0x000000ffff147224 */ /* 0x000fe200078e000e */
[----:B------:R-:W-:Y:S02]  /*1440*/  @!P0 LOP3.LUT R20, R3, 0x7ff00000, RZ, 0xc0, !PT ;  /* 0x7ff0000003148812 */ /* 0x000fe400078ec0ff */
[----:B------:R-:W-:Y:S02]  /*1450*/  @!P2 LOP3.LUT R21, R9, 0x7ff00000, RZ, 0xc0, !PT ;  /* 0x7ff000000915a812 */ /* 0x000fe400078ec0ff */
[----:B------:R-:W-:Y:S01]  /*1460*/  DMUL R18, R16, R8 ;  /* 0x0000000810127228 */ /* 0x000fe20000000000 */
[----:B------:R-:W-:Y:S01]  /*1470*/  VIADD R22, R20, 0xffffffff ;  /* 0xffffffff14167836 */ /* 0x000fe20000000000 */
[----:B------:R-:W-:-:S04]  /*1480*/  IADD3 R13, PT, PT, R21, -0x1, RZ ;  /* 0xffffffff150d7810 */ /* 0x000fc80007ffe0ff */
[----:B------:R-:W-:Y:S02]  /*1490*/  ISETP.GT.U32.AND P0, PT, R13, 0x7feffffe, PT ;  /* 0x7feffffe0d00780c */ /* 0x000fe40003f04070 */
[----:B------:R-:W-:Y:S02]  /*14a0*/  DFMA R14, R18, -R2, R8 ;  /* 0x80000002120e722b */ /* 0x000fe40000000008 */
[----:B------:R-:W-:-:S06]  /*14b0*/  ISETP.GT.U32.OR P0, PT, R22, 0x7feffffe, P0 ;  /* 0x7feffffe1600780c */ /* 0x000fcc0000704470 */
[----:B------:R-:W-:-:S07]  /*14c0*/  DFMA R14, R16, R14, R18 ;  /* 0x0000000e100e722b */ /* 0x000fce0000000012 */
[----:B------:R-:W-:Y:S05]  /*14d0*/  @P0 BRA `(.L_x_28) ;  /* 0x00000000006c0947 */ /* 0x000fea0003800000 */
[----:B------:R-:W-:-:S04]  /*14e0*/  LOP3.LUT R16, R5, 0x7ff00000, RZ, 0xc0, !PT ;  /* 0x7ff0000005107812 */ /* 0x000fc800078ec0ff */
[CC--:B------:R-:W-:Y:S02]  /*14f0*/  VIADDMNMX R6, R11.reuse, -R16.reuse, 0xb9600000, !PT ;  /* 0xb96000000b067446 */ /* 0x0c0fe40007800910 */
[----:B------:R-:W-:Y:S02]  /*1500*/  ISETP.GE.U32.AND P0, PT, R11, R16, PT ;  /* 0x000000100b00720c */ /* 0x000fe40003f06070 */
[----:B------:R-:W-:Y:S02]  /*1510*/  VIMNMX R6, PT, PT, R6, 0x46a00000, PT ;  /* 0x46a0000006067848 */ /* 0x000fe40003fe0100 */
[----:B------:R-:W-:-:S05]  /*1520*/  SEL R11, R12, 0x63400000, !P0 ;  /* 0x634000000c0b7807 */ /* 0x000fca0004000000 */
[----:B------:R-:W-:Y:S02]  /*1530*/  IMAD.IADD R11, R6, 0x1, -R11 ;  /* 0x00000001060b7824 */ /* 0x000fe400078e0a0b */
[----:B------:R-:W-:-:S03]  /*1540*/  IMAD.MOV.U32 R6, RZ, RZ, RZ ;  /* 0x000000ffff067224 */ /* 0x000fc600078e00ff */
[----:B------:R-:W-:-:S06]  /*1550*/  IADD3 R7, PT, PT, R11, 0x7fe00000, RZ ;  /* 0x7fe000000b077810 */ /* 0x000fcc0007ffe0ff */
[----:B------:R-:W-:-:S10]  /*1560*/  DMUL R12, R14, R6 ;  /* 0x000000060e0c7228 */ /* 0x000fd40000000000 */
[----:B------:R-:W-:-:S13]  /*1570*/  FSETP.GTU.AND P0, PT, |R13|, 1.469367938527859385e-39, PT ;  /* 0x001000000d00780b */ /* 0x000fda0003f0c200 */
[----:B------:R-:W-:Y:S05]  /*1580*/  @P0 BRA `(.L_x_29) ;  /* 0x0000000000940947 */ /* 0x000fea0003800000 */
[----:B------:R-:W-:Y:S01]  /*1590*/  DFMA R2, R14, -R2, R8 ;  /* 0x800000020e02722b */ /* 0x000fe20000000008 */
[----:B------:R-:W-:-:S09]  /*15a0*/  IMAD.MOV.U32 R6, RZ, RZ, RZ ;  /* 0x000000ffff067224 */ /* 0x000fd200078e00ff */
[C---:B------:R-:W-:Y:S02]  /*15b0*/  FSETP.NEU.AND P0, PT, R3.reuse, RZ, PT ;  /* 0x000000ff0300720b */ /* 0x040fe40003f0d000 */
[----:B------:R-:W-:-:S04]  /*15c0*/  LOP3.LUT R5, R3, 0x80000000, R5, 0x48, !PT ;  /* 0x8000000003057812 */ /* 0x000fc800078e4805 */
[----:B------:R-:W-:-:S07]  /*15d0*/  LOP3.LUT R7, R5, R7, RZ, 0xfc, !PT ;  /* 0x0000000705077212 */ /* 0x000fce00078efcff */
[----:B------:R-:W-:Y:S05]  /*15e0*/  @!P0 BRA `(.L_x_29) ;  /* 0x00000000007c8947 */ /* 0x000fea0003800000 */
[----:B------:R-:W-:Y:S01]  /*15f0*/  IADD3 R3, PT, PT, -R11, RZ, RZ ;  /* 0x000000ff0b037210 */ /* 0x000fe20007ffe1ff */
[----:B------:R-:W-:Y:S01]  /*1600*/  IMAD.MOV.U32 R2, RZ, RZ, RZ ;  /* 0x000000ffff027224 */ /* 0x000fe200078e00ff */
[----:B------:R-:W-:-:S05]  /*1610*/  DMUL.RP R6, R14, R6 ;  /* 0x000000060e067228 */ /* 0x000fca0000008000 */
[----:B------:R-:W-:-:S05]  /*1620*/  DFMA R2, R12, -R2, R14 ;  /* 0x800000020c02722b */ /* 0x000fca000000000e */
[----:B------:R-:W-:Y:S02]  /*1630*/  LOP3.LUT R5, R7, R5, RZ, 0x3c, !PT ;  /* 0x0000000507057212 */ /* 0x000fe400078e3cff */
[----:B------:R-:W-:-:S04]  /*1640*/  IADD3 R2, PT, PT, -R11, -0x43300000, RZ ;  /* 0xbcd000000b027810 */ /* 0x000fc80007ffe1ff */
[----:B------:R-:W-:-:S04]  /*1650*/  FSETP.NEU.AND P0, PT, |R3|, R2, PT ;  /* 0x000000020300720b */ /* 0x000fc80003f0d200 */
[----:B------:R-:W-:Y:S02]  /*1660*/  FSEL R12, R6, R12, !P0 ;  /* 0x0000000c060c7208 */ /* 0x000fe40004000000 */
[----:B------:R-:W-:Y:S01]  /*1670*/  FSEL R13, R5, R13, !P0 ;  /* 0x0000000d050d7208 */ /* 0x000fe20004000000 */
[----:B------:R-:W-:Y:S06]  /*1680*/  BRA `(.L_x_29) ;  /* 0x0000000000547947 */ /* 0x000fec0003800000 */
.L_x_28:
[----:B------:R-:W-:-:S14]  /*1690*/  DSETP.NAN.AND P0, PT, R6, R6, PT ;  /* 0x000000060600722a */ /* 0x000fdc0003f08000 */
[----:B------:R-:W-:Y:S05]  /*16a0*/  @P0 BRA `(.L_x_30) ;  /* 0x0000000000440947 */ /* 0x000fea0003800000 */
[----:B------:R-:W-:-:S14]  /*16b0*/  DSETP.NAN.AND P0, PT, R4, R4, PT ;  /* 0x000000040400722a */ /* 0x000fdc0003f08000 */
[----:B------:R-:W-:Y:S05]  /*16c0*/  @P0 BRA `(.L_x_31) ;  /* 0x0000000000300947 */ /* 0x000fea0003800000 */
[----:B------:R-:W-:Y:S01]  /*16d0*/  ISETP.NE.AND P0, PT, R21, R20, PT ;  /* 0x000000141500720c */ /* 0x000fe20003f05270 */
[----:B------:R-:W-:Y:S01]  /*16e0*/  IMAD.MOV.U32 R12, RZ, RZ, 0x0 ;  /* 0x00000000ff0c7424 */ /* 0x000fe200078e00ff */
[----:B------:R-:W-:-:S11]  /*16f0*/  MOV R13, 0xfff80000 ;  /* 0xfff80000000d7802 */ /* 0x000fd60000000f00 */
[----:B------:R-:W-:Y:S05]  /*1700*/  @!P0 BRA `(.L_x_29) ;  /* 0x0000000000348947 */ /* 0x000fea0003800000 */
[----:B------:R-:W-:Y:S02]  /*1710*/  ISETP.NE.AND P0, PT, R21, 0x7ff00000, PT ;  /* 0x7ff000001500780c */ /* 0x000fe40003f05270 */
[----:B------:R-:W-:Y:S02]  /*1720*/  LOP3.LUT R13, R7, 0x80000000, R5, 0x48, !PT ;  /* 0x80000000070d7812 */ /* 0x000fe400078e4805 */
[----:B------:R-:W-:-:S13]  /*1730*/  ISETP.EQ.OR P0, PT, R20, RZ, !P0 ;  /* 0x000000ff1400720c */ /* 0x000fda0004702670 */
[----:B------:R-:W-:Y:S01]  /*1740*/  @P0 LOP3.LUT R2, R13, 0x7ff00000, RZ, 0xfc, !PT ;  /* 0x7ff000000d020812 */ /* 0x000fe200078efcff */
[----:B------:R-:W-:Y:S02]  /*1750*/  @!P0 IMAD.MOV.U32 R12, RZ, RZ, RZ ;  /* 0x000000ffff0c8224 */ /* 0x000fe400078e00ff */
[----:B------:R-:W-:Y:S01]  /*1760*/  @P0 IMAD.MOV.U32 R12, RZ, RZ, RZ ;  /* 0x000000ffff0c0224 */ /* 0x000fe200078e00ff */
[----:B------:R-:W-:Y:S01]  /*1770*/  @P0 MOV R13, R2 ;  /* 0x00000002000d0202 */ /* 0x000fe20000000f00 */
[----:B------:R-:W-:Y:S06]  /*1780*/  BRA `(.L_x_29) ;  /* 0x0000000000147947 */ /* 0x000fec0003800000 */
.L_x_31:
[----:B------:R-:W-:Y:S01]  /*1790*/  LOP3.LUT R13, R5, 0x80000, RZ, 0xfc, !PT ;  /* 0x00080000050d7812 */ /* 0x000fe200078efcff */
[----:B------:R-:W-:Y:S01]  /*17a0*/  IMAD.MOV.U32 R12, RZ, RZ, R4 ;  /* 0x000000ffff0c7224 */ /* 0x000fe200078e0004 */
[----:B------:R-:W-:Y:S06]  /*17b0*/  BRA `(.L_x_29) ;  /* 0x0000000000087947 */ /* 0x000fec0003800000 */
.L_x_30:
[----:B------:R-:W-:Y:S01]  /*17c0*/  LOP3.LUT R13, R7, 0x80000, RZ, 0xfc, !PT ;  /* 0x00080000070d7812 */ /* 0x000fe200078efcff */
[----:B------:R-:W-:-:S07]  /*17d0*/  IMAD.MOV.U32 R12, RZ, RZ, R6 ;  /* 0x000000ffff0c7224 */ /* 0x000fce00078e0006 */
.L_x_29:
[----:B------:R-:W-:Y:S05]  /*17e0*/  BSYNC.RECONVERGENT B1 ;  /* 0x0000000000017941 */ /* 0x000fea0003800200 */
.L_x_27:
[----:B------:R-:W-:Y:S01]  /*17f0*/  HFMA2 R11, -RZ, RZ, 0, 0 ;  /* 0x00000000ff0b7431 */ /* 0x000fe200000001ff */
[----:B------:R-:W-:Y:S01]  /*1800*/  MOV R2, R12 ;  /* 0x0000000c00027202 */ /* 0x000fe20000000f00 */
[----:B------:R-:W-:Y:S02]  /*1810*/  IMAD.MOV.U32 R3, RZ, RZ, R13 ;  /* 0x000000ffff037224 */ /* 0x000fe400078e000d */
[----:B------:R-:W-:Y:S05]  /*1820*/  RET.REL.NODEC R10 `(udsol_kernel) ;  /* 0xffffffe40af47950 */ /* 0x000fea0003c3ffff */
.L_x_32:
        /* <DEDUP_REMOVED lines=13> */
.L_x_33:


//--------------------- .nv.shared.reserved.0     --------------------------
	.section	.nv.shared.reserved.0,"aw",@nobits
	.weak		__nv_reservedSMEM_offset_0_alias
	.size		__nv_reservedSMEM_offset_0_alias, 0, 64
	.other		__nv_reservedSMEM_offset_0_alias,@"STO_CUDA_RESERVED_SHARED STV_DEFAULT"
__nv_reservedSMEM_offset_0_alias:
	.zero		0
	.zero		64


//--------------------- .nv.constant0.usol2_kernel --------------------------
	.section	.nv.constant0.usol2_kernel,"a",@progbits
	.sectionflags	@""
	.align	4
.nv.constant0.usol2_kernel:
	.zero		936


//--------------------- .nv.constant0.udsol_kernel --------------------------
	.section	.nv.constant0.udsol_kernel,"a",@progbits
	.sectionflags	@""
	.align	4
.nv.constant0.udsol_kernel:
	.zero		944


//--------------------- SYMBOLS --------------------------

	.type		.nv.reservedSmem.offset0,@object
	.size		.nv.reservedSmem.offset0,0x4
